//
// Generated by NVIDIA NVVM Compiler
//
// Compiler Build ID: CL-36424714
// Cuda compilation tools, release 13.0, V13.0.88
// Based on NVVM 20.0.0
//

.version 9.0
.target sm_100
.address_size 64

	// .globl	_Z26multiplicateMatrixonDevicePfS_S_iii
// _ZZ20matrixMultiplySharedPfS_S_iiiiiiE4ds_M has been demoted
// _ZZ20matrixMultiplySharedPfS_S_iiiiiiE4ds_N has been demoted

.visible .entry _Z26multiplicateMatrixonDevicePfS_S_iii(
	.param .u64 .ptr .align 1 _Z26multiplicateMatrixonDevicePfS_S_iii_param_0,
	.param .u64 .ptr .align 1 _Z26multiplicateMatrixonDevicePfS_S_iii_param_1,
	.param .u64 .ptr .align 1 _Z26multiplicateMatrixonDevicePfS_S_iii_param_2,
	.param .u32 _Z26multiplicateMatrixonDevicePfS_S_iii_param_3,
	.param .u32 _Z26multiplicateMatrixonDevicePfS_S_iii_param_4,
	.param .u32 _Z26multiplicateMatrixonDevicePfS_S_iii_param_5
)
{
	.reg .pred 	%p<13>;
	.reg .b32 	%r<46>;
	.reg .b32 	%f<68>;
	.reg .b64 	%rd<40>;

	ld.param.u64 	%rd5, [_Z26multiplicateMatrixonDevicePfS_S_iii_param_0];
	ld.param.u64 	%rd6, [_Z26multiplicateMatrixonDevicePfS_S_iii_param_1];
	ld.param.u64 	%rd4, [_Z26multiplicateMatrixonDevicePfS_S_iii_param_2];
	ld.param.u32 	%r22, [_Z26multiplicateMatrixonDevicePfS_S_iii_param_3];
	ld.param.u32 	%r20, [_Z26multiplicateMatrixonDevicePfS_S_iii_param_4];
	ld.param.u32 	%r23, [_Z26multiplicateMatrixonDevicePfS_S_iii_param_5];
	cvta.to.global.u64 	%rd1, %rd6;
	cvta.to.global.u64 	%rd2, %rd5;
	mov.u32 	%r24, %tid.x;
	mov.u32 	%r25, %ntid.x;
	mov.u32 	%r26, %ctaid.x;
	mad.lo.s32 	%r1, %r25, %r26, %r24;
	mov.u32 	%r27, %tid.y;
	mov.u32 	%r28, %ntid.y;
	mov.u32 	%r29, %ctaid.y;
	mad.lo.s32 	%r30, %r28, %r29, %r27;
	setp.ge.s32 	%p1, %r1, %r22;
	setp.ge.s32 	%p2, %r30, %r23;
	or.pred  	%p3, %p1, %p2;
	@%p3 bra 	$L__BB0_14;
	setp.lt.s32 	%p4, %r20, 1;
	mov.f32 	%f67, 0f00000000;
	@%p4 bra 	$L__BB0_13;
	mul.lo.s32 	%r3, %r20, %r1;
	and.b32  	%r4, %r20, 7;
	setp.lt.u32 	%p5, %r20, 8;
	mov.f32 	%f67, 0f00000000;
	mov.b32 	%r44, 0;
	@%p5 bra 	$L__BB0_5;
	and.b32  	%r44, %r20, 2147483640;
	neg.s32 	%r42, %r44;
	shl.b32 	%r7, %r23, 3;
	add.s64 	%rd3, %rd2, 16;
	mov.f32 	%f67, 0f00000000;
	mul.wide.s32 	%rd11, %r23, 4;
	mov.u32 	%r40, %r3;
	mov.u32 	%r41, %r30;
$L__BB0_4:
	.pragma "nounroll";
	mul.wide.s32 	%rd7, %r40, 4;
	add.s64 	%rd8, %rd3, %rd7;
	ld.global.f32 	%f17, [%rd8+-16];
	mul.wide.s32 	%rd9, %r41, 4;
	add.s64 	%rd10, %rd1, %rd9;
	ld.global.f32 	%f18, [%rd10];
	fma.rn.f32 	%f19, %f17, %f18, %f67;
	ld.global.f32 	%f20, [%rd8+-12];
	add.s64 	%rd12, %rd10, %rd11;
	ld.global.f32 	%f21, [%rd12];
	fma.rn.f32 	%f22, %f20, %f21, %f19;
	ld.global.f32 	%f23, [%rd8+-8];
	add.s64 	%rd13, %rd12, %rd11;
	ld.global.f32 	%f24, [%rd13];
	fma.rn.f32 	%f25, %f23, %f24, %f22;
	ld.global.f32 	%f26, [%rd8+-4];
	add.s64 	%rd14, %rd13, %rd11;
	ld.global.f32 	%f27, [%rd14];
	fma.rn.f32 	%f28, %f26, %f27, %f25;
	ld.global.f32 	%f29, [%rd8];
	add.s64 	%rd15, %rd14, %rd11;
	ld.global.f32 	%f30, [%rd15];
	fma.rn.f32 	%f31, %f29, %f30, %f28;
	ld.global.f32 	%f32, [%rd8+4];
	add.s64 	%rd16, %rd15, %rd11;
	ld.global.f32 	%f33, [%rd16];
	fma.rn.f32 	%f34, %f32, %f33, %f31;
	ld.global.f32 	%f35, [%rd8+8];
	add.s64 	%rd17, %rd16, %rd11;
	ld.global.f32 	%f36, [%rd17];
	fma.rn.f32 	%f37, %f35, %f36, %f34;
	ld.global.f32 	%f38, [%rd8+12];
	add.s64 	%rd18, %rd17, %rd11;
	ld.global.f32 	%f39, [%rd18];
	fma.rn.f32 	%f67, %f38, %f39, %f37;
	add.s32 	%r42, %r42, 8;
	add.s32 	%r41, %r41, %r7;
	add.s32 	%r40, %r40, 8;
	setp.ne.s32 	%p6, %r42, 0;
	@%p6 bra 	$L__BB0_4;
$L__BB0_5:
	setp.eq.s32 	%p7, %r4, 0;
	@%p7 bra 	$L__BB0_13;
	and.b32  	%r15, %r20, 3;
	setp.lt.u32 	%p8, %r4, 4;
	@%p8 bra 	$L__BB0_8;
	add.s32 	%r32, %r44, %r3;
	mul.wide.s32 	%rd19, %r32, 4;
	add.s64 	%rd20, %rd2, %rd19;
	ld.global.f32 	%f41, [%rd20];
	mad.lo.s32 	%r33, %r44, %r23, %r30;
	mul.wide.s32 	%rd21, %r33, 4;
	add.s64 	%rd22, %rd1, %rd21;
	ld.global.f32 	%f42, [%rd22];
	fma.rn.f32 	%f43, %f41, %f42, %f67;
	ld.global.f32 	%f44, [%rd20+4];
	mul.wide.s32 	%rd23, %r23, 4;
	add.s64 	%rd24, %rd22, %rd23;
	ld.global.f32 	%f45, [%rd24];
	fma.rn.f32 	%f46, %f44, %f45, %f43;
	ld.global.f32 	%f47, [%rd20+8];
	add.s64 	%rd25, %rd24, %rd23;
	ld.global.f32 	%f48, [%rd25];
	fma.rn.f32 	%f49, %f47, %f48, %f46;
	ld.global.f32 	%f50, [%rd20+12];
	add.s64 	%rd26, %rd25, %rd23;
	ld.global.f32 	%f51, [%rd26];
	fma.rn.f32 	%f67, %f50, %f51, %f49;
	add.s32 	%r44, %r44, 4;
$L__BB0_8:
	setp.eq.s32 	%p9, %r15, 0;
	@%p9 bra 	$L__BB0_13;
	setp.eq.s32 	%p10, %r15, 1;
	@%p10 bra 	$L__BB0_11;
	add.s32 	%r34, %r44, %r3;
	mul.wide.s32 	%rd27, %r34, 4;
	add.s64 	%rd28, %rd2, %rd27;
	ld.global.f32 	%f53, [%rd28];
	mad.lo.s32 	%r35, %r44, %r23, %r30;
	mul.wide.s32 	%rd29, %r35, 4;
	add.s64 	%rd30, %rd1, %rd29;
	ld.global.f32 	%f54, [%rd30];
	fma.rn.f32 	%f55, %f53, %f54, %f67;
	ld.global.f32 	%f56, [%rd28+4];
	mul.wide.s32 	%rd31, %r23, 4;
	add.s64 	%rd32, %rd30, %rd31;
	ld.global.f32 	%f57, [%rd32];
	fma.rn.f32 	%f67, %f56, %f57, %f55;
	add.s32 	%r44, %r44, 2;
$L__BB0_11:
	and.b32  	%r36, %r20, 1;
	setp.eq.b32 	%p11, %r36, 1;
	not.pred 	%p12, %p11;
	@%p12 bra 	$L__BB0_13;
	add.s32 	%r37, %r44, %r3;
	mul.wide.s32 	%rd33, %r37, 4;
	add.s64 	%rd34, %rd2, %rd33;
	ld.global.f32 	%f58, [%rd34];
	mad.lo.s32 	%r38, %r44, %r23, %r30;
	mul.wide.s32 	%rd35, %r38, 4;
	add.s64 	%rd36, %rd1, %rd35;
	ld.global.f32 	%f59, [%rd36];
	fma.rn.f32 	%f67, %f58, %f59, %f67;
$L__BB0_13:
	mad.lo.s32 	%r39, %r23, %r1, %r30;
	cvta.to.global.u64 	%rd37, %rd4;
	mul.wide.s32 	%rd38, %r39, 4;
	add.s64 	%rd39, %rd37, %rd38;
	st.global.f32 	[%rd39], %f67;
$L__BB0_14:
	ret;

}
	// .globl	_Z20matrixMultiplySharedPfS_S_iiiiii
.visible .entry _Z20matrixMultiplySharedPfS_S_iiiiii(
	.param .u64 .ptr .align 1 _Z20matrixMultiplySharedPfS_S_iiiiii_param_0,
	.param .u64 .ptr .align 1 _Z20matrixMultiplySharedPfS_S_iiiiii_param_1,
	.param .u64 .ptr .align 1 _Z20matrixMultiplySharedPfS_S_iiiiii_param_2,
	.param .u32 _Z20matrixMultiplySharedPfS_S_iiiiii_param_3,
	.param .u32 _Z20matrixMultiplySharedPfS_S_iiiiii_param_4,
	.param .u32 _Z20matrixMultiplySharedPfS_S_iiiiii_param_5,
	.param .u32 _Z20matrixMultiplySharedPfS_S_iiiiii_param_6,
	.param .u32 _Z20matrixMultiplySharedPfS_S_iiiiii_param_7,
	.param .u32 _Z20matrixMultiplySharedPfS_S_iiiiii_param_8
)
{
	.reg .pred 	%p<20>;
	.reg .b32 	%r<124>;
	.reg .b32 	%f<73>;
	.reg .b64 	%rd<15>;
	// demoted variable
	.shared .align 4 .b8 _ZZ20matrixMultiplySharedPfS_S_iiiiiiE4ds_M[4096];
	// demoted variable
	.shared .align 4 .b8 _ZZ20matrixMultiplySharedPfS_S_iiiiiiE4ds_N[4096];
	ld.param.u64 	%rd4, [_Z20matrixMultiplySharedPfS_S_iiiiii_param_1];
	ld.param.u32 	%r45, [_Z20matrixMultiplySharedPfS_S_iiiiii_param_3];
	ld.param.u32 	%r46, [_Z20matrixMultiplySharedPfS_S_iiiiii_param_4];
	ld.param.u32 	%r47, [_Z20matrixMultiplySharedPfS_S_iiiiii_param_5];
	ld.param.u32 	%r48, [_Z20matrixMultiplySharedPfS_S_iiiiii_param_6];
	ld.param.u32 	%r50, [_Z20matrixMultiplySharedPfS_S_iiiiii_param_8];
	mov.u32 	%r1, %tid.x;
	mov.u32 	%r2, %tid.y;
	mov.u32 	%r51, %ctaid.x;
	mov.u32 	%r52, %ctaid.y;
	mov.u32 	%r3, %ntid.y;
	mad.lo.s32 	%r4, %r52, %r3, %r2;
	mov.u32 	%r5, %ntid.x;
	mad.lo.s32 	%r6, %r51, %r5, %r1;
	add.s32 	%r53, %r5, %r46;
	add.s32 	%r7, %r53, -1;
	setp.gt.u32 	%p1, %r5, %r7;
	mov.f32 	%f72, 0f00000000;
	@%p1 bra 	$L__BB1_19;
	ld.param.u64 	%rd13, [_Z20matrixMultiplySharedPfS_S_iiiiii_param_0];
	shl.b32 	%r55, %r2, 7;
	mov.u32 	%r56, _ZZ20matrixMultiplySharedPfS_S_iiiiiiE4ds_M;
	add.s32 	%r8, %r56, %r55;
	mul.lo.s32 	%r9, %r46, %r4;
	shl.b32 	%r57, %r1, 2;
	mov.u32 	%r58, _ZZ20matrixMultiplySharedPfS_S_iiiiiiE4ds_N;
	add.s32 	%r10, %r58, %r57;
	and.b32  	%r11, %r5, 7;
	div.u32 	%r59, %r7, %r5;
	max.u32 	%r12, %r59, 1;
	cvta.to.global.u64 	%rd1, %rd13;
	cvta.to.global.u64 	%rd2, %rd4;
	mov.b32 	%r108, 0;
	mov.u32 	%r123, %r108;
$L__BB1_2:
	setp.ge.s32 	%p2, %r4, %r45;
	mad.lo.s32 	%r15, %r108, %r5, %r1;
	setp.ge.u32 	%p3, %r15, %r46;
	mov.f32 	%f70, 0f00000000;
	or.pred  	%p4, %p2, %p3;
	@%p4 bra 	$L__BB1_4;
	add.s32 	%r60, %r15, %r9;
	mul.wide.u32 	%rd6, %r60, 4;
	add.s64 	%rd7, %rd1, %rd6;
	ld.global.f32 	%f70, [%rd7];
$L__BB1_4:
	setp.ge.s32 	%p5, %r6, %r48;
	add.s32 	%r62, %r8, %r57;
	st.shared.f32 	[%r62], %f70;
	mad.lo.s32 	%r16, %r108, %r3, %r2;
	setp.ge.u32 	%p6, %r16, %r47;
	mov.f32 	%f71, 0f00000000;
	or.pred  	%p7, %p5, %p6;
	@%p7 bra 	$L__BB1_6;
	mad.lo.s32 	%r63, %r16, %r48, %r6;
	mul.wide.u32 	%rd8, %r63, 4;
	add.s64 	%rd9, %rd2, %rd8;
	ld.global.f32 	%f71, [%rd9];
$L__BB1_6:
	setp.lt.u32 	%p8, %r5, 8;
	add.s32 	%r68, %r58, %r55;
	add.s32 	%r70, %r68, %r57;
	st.shared.f32 	[%r70], %f71;
	bar.sync 	0;
	mov.b32 	%r118, 0;
	@%p8 bra 	$L__BB1_9;
	mov.u32 	%r72, _ZZ20matrixMultiplySharedPfS_S_iiiiiiE4ds_M;
	add.s32 	%r73, %r55, %r72;
	add.s32 	%r111, %r73, 16;
	shl.b32 	%r74, %r1, 2;
	mov.u32 	%r75, _ZZ20matrixMultiplySharedPfS_S_iiiiiiE4ds_N;
	add.s32 	%r76, %r74, %r75;
	add.s32 	%r110, %r76, 512;
	and.b32  	%r77, %r5, -8;
	neg.s32 	%r112, %r77;
$L__BB1_8:
	.pragma "nounroll";
	and.b32  	%r118, %r5, 2040;
	ld.shared.f32 	%f10, [%r111+-16];
	ld.shared.f32 	%f11, [%r110+-512];
	cvt.rn.f32.s32 	%f12, %r123;
	fma.rn.f32 	%f13, %f10, %f11, %f12;
	cvt.rzi.s32.f32 	%r78, %f13;
	ld.shared.f32 	%f14, [%r111+-12];
	ld.shared.f32 	%f15, [%r110+-384];
	cvt.rn.f32.s32 	%f16, %r78;
	fma.rn.f32 	%f17, %f14, %f15, %f16;
	cvt.rzi.s32.f32 	%r79, %f17;
	ld.shared.f32 	%f18, [%r111+-8];
	ld.shared.f32 	%f19, [%r110+-256];
	cvt.rn.f32.s32 	%f20, %r79;
	fma.rn.f32 	%f21, %f18, %f19, %f20;
	cvt.rzi.s32.f32 	%r80, %f21;
	ld.shared.f32 	%f22, [%r111+-4];
	ld.shared.f32 	%f23, [%r110+-128];
	cvt.rn.f32.s32 	%f24, %r80;
	fma.rn.f32 	%f25, %f22, %f23, %f24;
	cvt.rzi.s32.f32 	%r81, %f25;
	ld.shared.f32 	%f26, [%r111];
	ld.shared.f32 	%f27, [%r110];
	cvt.rn.f32.s32 	%f28, %r81;
	fma.rn.f32 	%f29, %f26, %f27, %f28;
	cvt.rzi.s32.f32 	%r82, %f29;
	ld.shared.f32 	%f30, [%r111+4];
	ld.shared.f32 	%f31, [%r110+128];
	cvt.rn.f32.s32 	%f32, %r82;
	fma.rn.f32 	%f33, %f30, %f31, %f32;
	cvt.rzi.s32.f32 	%r83, %f33;
	ld.shared.f32 	%f34, [%r111+8];
	ld.shared.f32 	%f35, [%r110+256];
	cvt.rn.f32.s32 	%f36, %r83;
	fma.rn.f32 	%f37, %f34, %f35, %f36;
	cvt.rzi.s32.f32 	%r84, %f37;
	ld.shared.f32 	%f38, [%r111+12];
	ld.shared.f32 	%f39, [%r110+384];
	cvt.rn.f32.s32 	%f40, %r84;
	fma.rn.f32 	%f41, %f38, %f39, %f40;
	cvt.rzi.s32.f32 	%r123, %f41;
	add.s32 	%r112, %r112, 8;
	add.s32 	%r111, %r111, 32;
	add.s32 	%r110, %r110, 1024;
	setp.ne.s32 	%p9, %r112, 0;
	@%p9 bra 	$L__BB1_8;
$L__BB1_9:
	setp.eq.s32 	%p10, %r11, 0;
	@%p10 bra 	$L__BB1_17;
	add.s32 	%r86, %r11, -1;
	setp.lt.u32 	%p11, %r86, 3;
	@%p11 bra 	$L__BB1_12;
	shl.b32 	%r87, %r118, 2;
	add.s32 	%r88, %r8, %r87;
	ld.shared.f32 	%f42, [%r88];
	shl.b32 	%r89, %r118, 7;
	add.s32 	%r90, %r10, %r89;
	ld.shared.f32 	%f43, [%r90];
	cvt.rn.f32.s32 	%f44, %r123;
	fma.rn.f32 	%f45, %f42, %f43, %f44;
	cvt.rzi.s32.f32 	%r91, %f45;
	ld.shared.f32 	%f46, [%r88+4];
	ld.shared.f32 	%f47, [%r90+128];
	cvt.rn.f32.s32 	%f48, %r91;
	fma.rn.f32 	%f49, %f46, %f47, %f48;
	cvt.rzi.s32.f32 	%r92, %f49;
	ld.shared.f32 	%f50, [%r88+8];
	ld.shared.f32 	%f51, [%r90+256];
	cvt.rn.f32.s32 	%f52, %r92;
	fma.rn.f32 	%f53, %f50, %f51, %f52;
	cvt.rzi.s32.f32 	%r93, %f53;
	ld.shared.f32 	%f54, [%r88+12];
	ld.shared.f32 	%f55, [%r90+384];
	cvt.rn.f32.s32 	%f56, %r93;
	fma.rn.f32 	%f57, %f54, %f55, %f56;
	cvt.rzi.s32.f32 	%r123, %f57;
	add.s32 	%r118, %r118, 4;
$L__BB1_12:
	and.b32  	%r95, %r5, 3;
	setp.eq.s32 	%p12, %r95, 0;
	@%p12 bra 	$L__BB1_17;
	setp.eq.s32 	%p13, %r95, 1;
	@%p13 bra 	$L__BB1_15;
	shl.b32 	%r96, %r118, 2;
	add.s32 	%r97, %r8, %r96;
	ld.shared.f32 	%f58, [%r97];
	shl.b32 	%r98, %r118, 7;
	add.s32 	%r99, %r10, %r98;
	ld.shared.f32 	%f59, [%r99];
	cvt.rn.f32.s32 	%f60, %r123;
	fma.rn.f32 	%f61, %f58, %f59, %f60;
	cvt.rzi.s32.f32 	%r100, %f61;
	ld.shared.f32 	%f62, [%r97+4];
	ld.shared.f32 	%f63, [%r99+128];
	cvt.rn.f32.s32 	%f64, %r100;
	fma.rn.f32 	%f65, %f62, %f63, %f64;
	cvt.rzi.s32.f32 	%r123, %f65;
	add.s32 	%r118, %r118, 2;
$L__BB1_15:
	and.b32  	%r101, %r5, 1;
	setp.eq.b32 	%p14, %r101, 1;
	not.pred 	%p15, %p14;
	@%p15 bra 	$L__BB1_17;
	shl.b32 	%r102, %r118, 2;
	add.s32 	%r103, %r8, %r102;
	ld.shared.f32 	%f66, [%r103];
	shl.b32 	%r104, %r118, 7;
	add.s32 	%r105, %r10, %r104;
	ld.shared.f32 	%f67, [%r105];
	cvt.rn.f32.s32 	%f68, %r123;
	fma.rn.f32 	%f69, %f66, %f67, %f68;
	cvt.rzi.s32.f32 	%r123, %f69;
$L__BB1_17:
	bar.sync 	0;
	add.s32 	%r108, %r108, 1;
	setp.ne.s32 	%p16, %r108, %r12;
	@%p16 bra 	$L__BB1_2;
	cvt.rn.f32.s32 	%f72, %r123;
$L__BB1_19:
	ld.param.u32 	%r107, [_Z20matrixMultiplySharedPfS_S_iiiiii_param_7];
	setp.ge.s32 	%p17, %r4, %r107;
	setp.ge.s32 	%p18, %r6, %r50;
	or.pred  	%p19, %p17, %p18;
	@%p19 bra 	$L__BB1_21;
	ld.param.u64 	%rd14, [_Z20matrixMultiplySharedPfS_S_iiiiii_param_2];
	mad.lo.s32 	%r106, %r50, %r4, %r6;
	cvta.to.global.u64 	%rd10, %rd14;
	mul.wide.s32 	%rd11, %r106, 4;
	add.s64 	%rd12, %rd10, %rd11;
	st.global.f32 	[%rd12], %f72;
$L__BB1_21:
	ret;

}


// ===== COMPILED SASS (sm_100) =====

	.target	sm_100

	.elftype	@"ET_EXEC"


//--------------------- .note.nv.tkinfo           --------------------------
	.section	.note.nv.tkinfo,"",@"SHT_NOTE"
	.sectionflags	@"SHF_NOTE_NV_TKINFO"
	.tkinfo
        /*0018*/ 	.word	0x00000002
        /*0030*/ 	.string	""
        /*0030*/ 	.string	"ptxas"
        /*0030*/ 	.string	"Cuda compilation tools, release 13.0, V13.0.88"
        /*0030*/ 	.string	"Build cuda_13.0.r13.0/compiler.36424714_0"
        /*0030*/ 	.string	"-arch sm_100 -m 64 "



//--------------------- .note.nv.cuinfo           --------------------------
	.section	.note.nv.cuinfo,"",@"SHT_NOTE"
	.sectionflags	@"SHF_NOTE_NV_CUINFO"
        /*0018*/ 	.short	0x0002
        /*001a*/ 	.short	0x0064
        /*001c*/ 	.short	0x0082
	.zero		2


//--------------------- .nv.info                  --------------------------
	.section	.nv.info,"",@"SHT_CUDA_INFO"
	.align	4


	//----- nvinfo : EIATTR_REGCOUNT
	.align		4
        /*0000*/ 	.byte	0x04, 0x2f
        /*0002*/ 	.short	(.L_1 - .L_0)
	.align		4
.L_0:
        /*0004*/ 	.word	index@(_Z26multiplicateMatrixonDevicePfS_S_iii)
        /*0008*/ 	.word	0x00000020


	//----- nvinfo : EIATTR_FRAME_SIZE
	.align		4
.L_1:
        /*000c*/ 	.byte	0x04, 0x11
        /*000e*/ 	.short	(.L_3 - .L_2)
	.align		4
.L_2:
        /*0010*/ 	.word	index@(_Z26multiplicateMatrixonDevicePfS_S_iii)
        /*0014*/ 	.word	0x00000000


	//----- nvinfo : EIATTR_REGCOUNT
	.align		4
.L_3:
        /*0018*/ 	.byte	0x04, 0x2f
        /*001a*/ 	.short	(.L_5 - .L_4)
	.align		4
.L_4:
        /*001c*/ 	.word	index@(_Z20matrixMultiplySharedPfS_S_iiiiii)
        /*0020*/ 	.word	0x0000001c


	//----- nvinfo : EIATTR_FRAME_SIZE
	.align		4
.L_5:
        /*0024*/ 	.byte	0x04, 0x11
        /*0026*/ 	.short	(.L_7 - .L_6)
	.align		4
.L_6:
        /*0028*/ 	.word	index@(_Z20matrixMultiplySharedPfS_S_iiiiii)
        /*002c*/ 	.word	0x00000000


	//----- nvinfo : EIATTR_MIN_STACK_SIZE
	.align		4
.L_7:
        /*0030*/ 	.byte	0x04, 0x12
        /*0032*/ 	.short	(.L_9 - .L_8)
	.align		4
.L_8:
        /*0034*/ 	.word	index@(_Z20matrixMultiplySharedPfS_S_iiiiii)
        /*0038*/ 	.word	0x00000000


	//----- nvinfo : EIATTR_MIN_STACK_SIZE
	.align		4
.L_9:
        /*003c*/ 	.byte	0x04, 0x12
        /*003e*/ 	.short	(.L_11 - .L_10)
	.align		4
.L_10:
        /*0040*/ 	.word	index@(_Z26multiplicateMatrixonDevicePfS_S_iii)
        /*0044*/ 	.word	0x00000000
.L_11:


//--------------------- .nv.compat                --------------------------
	.section	.nv.compat,"",@"SHT_CUDA_COMPAT_INFO"
	.align	4
        /*0000*/ 	.byte	0x02, 0x09, 0x00, 0x00, 0x02, 0x02, 0x01, 0x00, 0x02, 0x05, 0x05, 0x00, 0x03, 0x07, 0x01, 0x01
        /*0010*/ 	.byte	0x02, 0x03, 0x00, 0x00, 0x02, 0x06, 0x01, 0x00, 0x04, 0x0b, 0x08, 0x00, 0x09, 0x00, 0x00, 0x00
        /*0020*/ 	.byte	0x00, 0x00, 0x00, 0x00


//--------------------- .nv.info._Z20matrixMultiplySharedPfS_S_iiiiii --------------------------
	.section	.nv.info._Z20matrixMultiplySharedPfS_S_iiiiii,"",@"SHT_CUDA_INFO"
	.sectionflags	@""
	.align	4


	//----- nvinfo : EIATTR_CUDA_API_VERSION
	.align		4
        /*0000*/ 	.byte	0x04, 0x37
        /*0002*/ 	.short	(.L_13 - .L_12)
.L_12:
        /*0004*/ 	.word	0x00000082


	//----- nvinfo : EIATTR_KPARAM_INFO
	.align		4
.L_13:
        /*0008*/ 	.byte	0x04, 0x17
        /*000a*/ 	.short	(.L_15 - .L_14)
.L_14:
        /*000c*/ 	.word	0x00000000
        /*0010*/ 	.short	0x0008
        /*0012*/ 	.short	0x002c
        /*0014*/ 	.byte	0x00, 0xf0, 0x11, 0x00


	//----- nvinfo : EIATTR_KPARAM_INFO
	.align		4
.L_15:
        /*0018*/ 	.byte	0x04, 0x17
        /*001a*/ 	.short	(.L_17 - .L_16)
.L_16:
        /*001c*/ 	.word	0x00000000
        /*0020*/ 	.short	0x0007
        /*0022*/ 	.short	0x0028
        /*0024*/ 	.byte	0x00, 0xf0, 0x11, 0x00


	//----- nvinfo : EIATTR_KPARAM_INFO
	.align		4
.L_17:
        /*0028*/ 	.byte	0x04, 0x17
        /*002a*/ 	.short	(.L_19 - .L_18)
.L_18:
        /*002c*/ 	.word	0x00000000
        /*0030*/ 	.short	0x0006
        /*0032*/ 	.short	0x0024
        /*0034*/ 	.byte	0x00, 0xf0, 0x11, 0x00


	//----- nvinfo : EIATTR_KPARAM_INFO
	.align		4
.L_19:
        /*0038*/ 	.byte	0x04, 0x17
        /*003a*/ 	.short	(.L_21 - .L_20)
.L_20:
        /*003c*/ 	.word	0x00000000
        /*0040*/ 	.short	0x0005
        /*0042*/ 	.short	0x0020
        /*0044*/ 	.byte	0x00, 0xf0, 0x11, 0x00


	//----- nvinfo : EIATTR_KPARAM_INFO
	.align		4
.L_21:
        /*0048*/ 	.byte	0x04, 0x17
        /*004a*/ 	.short	(.L_23 - .L_22)
.L_22:
        /*004c*/ 	.word	0x00000000
        /*0050*/ 	.short	0x0004
        /*0052*/ 	.short	0x001c
        /*0054*/ 	.byte	0x00, 0xf0, 0x11, 0x00


	//----- nvinfo : EIATTR_KPARAM_INFO
	.align		4
.L_23:
        /*0058*/ 	.byte	0x04, 0x17
        /*005a*/ 	.short	(.L_25 - .L_24)
.L_24:
        /*005c*/ 	.word	0x00000000
        /*0060*/ 	.short	0x0003
        /*0062*/ 	.short	0x0018
        /*0064*/ 	.byte	0x00, 0xf0, 0x11, 0x00


	//----- nvinfo : EIATTR_KPARAM_INFO
	.align		4
.L_25:
        /*0068*/ 	.byte	0x04, 0x17
        /*006a*/ 	.short	(.L_27 - .L_26)
.L_26:
        /*006c*/ 	.word	0x00000000
        /*0070*/ 	.short	0x0002
        /*0072*/ 	.short	0x0010
        /*0074*/ 	.byte	0x00, 0xf5, 0x21, 0x00


	//----- nvinfo : EIATTR_KPARAM_INFO
	.align		4
.L_27:
        /*0078*/ 	.byte	0x04, 0x17
        /*007a*/ 	.short	(.L_29 - .L_28)
.L_28:
        /*007c*/ 	.word	0x00000000
        /*0080*/ 	.short	0x0001
        /*0082*/ 	.short	0x0008
        /*0084*/ 	.byte	0x00, 0xf5, 0x21, 0x00


	//----- nvinfo : EIATTR_KPARAM_INFO
	.align		4
.L_29:
        /*0088*/ 	.byte	0x04, 0x17
        /*008a*/ 	.short	(.L_31 - .L_30)
.L_30:
        /*008c*/ 	.word	0x00000000
        /*0090*/ 	.short	0x0000
        /*0092*/ 	.short	0x0000
        /*0094*/ 	.byte	0x00, 0xf5, 0x21, 0x00


	//----- nvinfo : EIATTR_SPARSE_MMA_MASK
	.align		4
.L_31:
        /*0098*/ 	.byte	0x03, 0x50
        /*009a*/ 	.short	0x0000


	//----- nvinfo : EIATTR_MAXREG_COUNT
	.align		4
        /*009c*/ 	.byte	0x03, 0x1b
        /*009e*/ 	.short	0x00ff


	//----- nvinfo : EIATTR_NUM_BARRIERS
	.align		4
        /*00a0*/ 	.byte	0x02, 0x4c
        /*00a2*/ 	.byte	0x01
	.zero		1


	//----- nvinfo : EIATTR_MERCURY_ISA_VERSION
	.align		4
        /*00a4*/ 	.byte	0x03, 0x5f
        /*00a6*/ 	.short	0x0101


	//----- nvinfo : EIATTR_VRC_CTA_INIT_COUNT
	.align		4
        /*00a8*/ 	.byte	0x02, 0x4a
	.zero		1
	.zero		1


	//----- nvinfo : EIATTR_EXIT_INSTR_OFFSETS
	.align		4
        /*00ac*/ 	.byte	0x04, 0x1c
        /*00ae*/ 	.short	(.L_33 - .L_32)


	//   ....[0]....
.L_32:
        /*00b0*/ 	.word	0x00000b60


	//   ....[1]....
        /*00b4*/ 	.word	0x00000bb0


	//----- nvinfo : EIATTR_CBANK_PARAM_SIZE
	.align		4
.L_33:
        /*00b8*/ 	.byte	0x03, 0x19
        /*00ba*/ 	.short	0x0030


	//----- nvinfo : EIATTR_PARAM_CBANK
	.align		4
        /*00bc*/ 	.byte	0x04, 0x0a
        /*00be*/ 	.short	(.L_35 - .L_34)
	.align		4
.L_34:
        /*00c0*/ 	.word	index@(.nv.constant0._Z20matrixMultiplySharedPfS_S_iiiiii)
        /*00c4*/ 	.short	0x0380
        /*00c6*/ 	.short	0x0030


	//----- nvinfo : EIATTR_SW_WAR
	.align		4
.L_35:
        /*00c8*/ 	.byte	0x04, 0x36
        /*00ca*/ 	.short	(.L_37 - .L_36)
.L_36:
        /*00cc*/ 	.word	0x00000008
.L_37:


//--------------------- .nv.info._Z26multiplicateMatrixonDevicePfS_S_iii --------------------------
	.section	.nv.info._Z26multiplicateMatrixonDevicePfS_S_iii,"",@"SHT_CUDA_INFO"
	.sectionflags	@""
	.align	4


	//----- nvinfo : EIATTR_CUDA_API_VERSION
	.align		4
        /*0000*/ 	.byte	0x04, 0x37
        /*0002*/ 	.short	(.L_39 - .L_38)
.L_38:
        /*0004*/ 	.word	0x00000082


	//----- nvinfo : EIATTR_KPARAM_INFO
	.align		4
.L_39:
        /*0008*/ 	.byte	0x04, 0x17
        /*000a*/ 	.short	(.L_41 - .L_40)
.L_40:
        /*000c*/ 	.word	0x00000000
        /*0010*/ 	.short	0x0005
        /*0012*/ 	.short	0x0020
        /*0014*/ 	.byte	0x00, 0xf0, 0x11, 0x00


	//----- nvinfo : EIATTR_KPARAM_INFO
	.align		4
.L_41:
        /*0018*/ 	.byte	0x04, 0x17
        /*001a*/ 	.short	(.L_43 - .L_42)
.L_42:
        /*001c*/ 	.word	0x00000000
        /*0020*/ 	.short	0x0004
        /*0022*/ 	.short	0x001c
        /*0024*/ 	.byte	0x00, 0xf0, 0x11, 0x00


	//----- nvinfo : EIATTR_KPARAM_INFO
	.align		4
.L_43:
        /*0028*/ 	.byte	0x04, 0x17
        /*002a*/ 	.short	(.L_45 - .L_44)
.L_44:
        /*002c*/ 	.word	0x00000000
        /*0030*/ 	.short	0x0003
        /*0032*/ 	.short	0x0018
        /*0034*/ 	.byte	0x00, 0xf0, 0x11, 0x00


	//----- nvinfo : EIATTR_KPARAM_INFO
	.align		4
.L_45:
        /*0038*/ 	.byte	0x04, 0x17
        /*003a*/ 	.short	(.L_47 - .L_46)
.L_46:
        /*003c*/ 	.word	0x00000000
        /*0040*/ 	.short	0x0002
        /*0042*/ 	.short	0x0010
        /*0044*/ 	.byte	0x00, 0xf5, 0x21, 0x00


	//----- nvinfo : EIATTR_KPARAM_INFO
	.align		4
.L_47:
        /*0048*/ 	.byte	0x04, 0x17
        /*004a*/ 	.short	(.L_49 - .L_48)
.L_48:
        /*004c*/ 	.word	0x00000000
        /*0050*/ 	.short	0x0001
        /*0052*/ 	.short	0x0008
        /*0054*/ 	.byte	0x00, 0xf5, 0x21, 0x00


	//----- nvinfo : EIATTR_KPARAM_INFO
	.align		4
.L_49:
        /*0058*/ 	.byte	0x04, 0x17
        /*005a*/ 	.short	(.L_51 - .L_50)
.L_50:
        /*005c*/ 	.word	0x00000000
        /*0060*/ 	.short	0x0000
        /*0062*/ 	.short	0x0000
        /*0064*/ 	.byte	0x00, 0xf5, 0x21, 0x00


	//----- nvinfo : EIATTR_SPARSE_MMA_MASK
	.align		4
.L_51:
        /*0068*/ 	.byte	0x03, 0x50
        /*006a*/ 	.short	0x0000


	//----- nvinfo : EIATTR_MAXREG_COUNT
	.align		4
        /*006c*/ 	.byte	0x03, 0x1b
        /*006e*/ 	.short	0x00ff


	//----- nvinfo : EIATTR_MERCURY_ISA_VERSION
	.align		4
        /*0070*/ 	.byte	0x03, 0x5f
        /*0072*/ 	.short	0x0101


	//----- nvinfo : EIATTR_VRC_CTA_INIT_COUNT
	.align		4
        /*0074*/ 	.byte	0x02, 0x4a
	.zero		1
	.zero		1


	//----- nvinfo : EIATTR_EXIT_INSTR_OFFSETS
	.align		4
        /*0078*/ 	.byte	0x04, 0x1c
        /*007a*/ 	.short	(.L_53 - .L_52)


	//   ....[0]....
.L_52:
        /*007c*/ 	.word	0x000000d0


	//   ....[1]....
        /*0080*/ 	.word	0x00000850


	//----- nvinfo : EIATTR_CBANK_PARAM_SIZE
	.align		4
.L_53:
        /*0084*/ 	.byte	0x03, 0x19
        /*0086*/ 	.short	0x0024


	//----- nvinfo : EIATTR_PARAM_CBANK
	.align		4
        /*0088*/ 	.byte	0x04, 0x0a
        /*008a*/ 	.short	(.L_55 - .L_54)
	.align		4
.L_54:
        /*008c*/ 	.word	index@(.nv.constant0._Z26multiplicateMatrixonDevicePfS_S_iii)
        /*0090*/ 	.short	0x0380
        /*0092*/ 	.short	0x0024


	//----- nvinfo : EIATTR_SW_WAR
	.align		4
.L_55:
        /*0094*/ 	.byte	0x04, 0x36
        /*0096*/ 	.short	(.L_57 - .L_56)
.L_56:
        /*0098*/ 	.word	0x00000008
.L_57:


//--------------------- .nv.callgraph             --------------------------
	.section	.nv.callgraph,"",@"SHT_CUDA_CALLGRAPH"
	.align	4
	.sectionentsize	8
	.align		4
        /*0000*/ 	.word	0x00000000
	.align		4
        /*0004*/ 	.word	0xffffffff
	.align		4
        /*0008*/ 	.word	0x00000000
	.align		4
        /*000c*/ 	.word	0xfffffffe
	.align		4
        /*0010*/ 	.word	0x00000000
	.align		4
        /*0014*/ 	.word	0xfffffffd
	.align		4
        /*0018*/ 	.word	0x00000000
	.align		4
        /*001c*/ 	.word	0xfffffffc


//--------------------- .text._Z20matrixMultiplySharedPfS_S_iiiiii --------------------------
	.section	.text._Z20matrixMultiplySharedPfS_S_iiiiii,"ax",@progbits
	.align	128
        .global         _Z20matrixMultiplySharedPfS_S_iiiiii
        .type           _Z20matrixMultiplySharedPfS_S_iiiiii,@function
        .size           _Z20matrixMultiplySharedPfS_S_iiiiii,(.L_x_13 - _Z20matrixMultiplySharedPfS_S_iiiiii)
        .other          _Z20matrixMultiplySharedPfS_S_iiiiii,@"STO_CUDA_ENTRY STV_DEFAULT"
_Z20matrixMultiplySharedPfS_S_iiiiii:
.text._Z20matrixMultiplySharedPfS_S_iiiiii:
[----:B------:R-:W-:Y:S08]  /*0000*/  LDC R1, c[0x0][0x37c] ;  /* 0x0000df00ff017b82 */ /* 0x000ff00000000800 */
[----:B------:R-:W0:Y:S01]  /*0010*/  LDC R16, c[0x0][0x364] ;  /* 0x0000d900ff107b82 */ /* 0x000e220000000800 */
[----:B------:R-:W0:Y:S01]  /*0020*/  S2R R15, SR_TID.Y ;  /* 0x00000000000f7919 */ /* 0x000e220000002200 */
[----:B------:R-:W1:Y:S01]  /*0030*/  LDCU.64 UR10, c[0x0][0x358] ;  /* 0x00006b00ff0a77ac */ /* 0x000e620008000a00 */
[----:B------:R-:W-:Y:S01]  /*0040*/  IMAD.MOV.U32 R5, RZ, RZ, RZ ;  /* 0x000000ffff057224 */ /* 0x000fe200078e00ff */
[----:B------:R-:W2:Y:S04]  /*0050*/  S2R R14, SR_TID.X ;  /* 0x00000000000e7919 */ /* 0x000ea80000002100 */
[----:B------:R-:W3:Y:S08]  /*0060*/  LDC R0, c[0x0][0x39c] ;  /* 0x0000e700ff007b82 */ /* 0x000ef00000000800 */
[----:B------:R-:W3:Y:S08]  /*0070*/  LDC R17, c[0x0][0x360] ;  /* 0x0000d800ff117b82 */ /* 0x000ef00000000800 */
[----:B------:R-:W0:Y:S08]  /*0080*/  S2UR UR5, SR_CTAID.Y ;  /* 0x00000000000579c3 */ /* 0x000e300000002600 */
[----:B------:R-:W2:Y:S01]  /*0090*/  S2UR UR4, SR_CTAID.X ;  /* 0x00000000000479c3 */ /* 0x000ea20000002500 */
[----:B---3--:R-:W-:-:S04]  /*00a0*/  IADD3 R0, PT, PT, R17, -0x1, R0 ;  /* 0xffffffff11007810 */ /* 0x008fc80007ffe000 */
[C---:B------:R-:W-:Y:S01]  /*00b0*/  ISETP.GT.U32.AND P0, PT, R17.reuse, R0, PT ;  /* 0x000000001100720c */ /* 0x040fe20003f04070 */
[----:B0-----:R-:W-:Y:S02]  /*00c0*/  IMAD R13, R16, UR5, R15 ;  /* 0x00000005100d7c24 */ /* 0x001fe4000f8e020f */
[----:B--2---:R-:W-:-:S10]  /*00d0*/  IMAD R12, R17, UR4, R14 ;  /* 0x00000004110c7c24 */ /* 0x004fd4000f8e020e */
[----:B-1----:R-:W-:Y:S05]  /*00e0*/  @P0 BRA `(.L_x_0) ;  /* 0x0000000800900947 */ /* 0x002fea0003800000 */
[----:B------:R-:W0:Y:S01]  /*00f0*/  I2F.U32.RP R4, R17 ;  /* 0x0000001100047306 */ /* 0x000e220000209000 */
[----:B------:R-:W1:Y:S01]  /*0100*/  S2UR UR6, SR_CgaCtaId ;  /* 0x00000000000679c3 */ /* 0x000e620000008800 */
[C---:B------:R-:W-:Y:S01]  /*0110*/  ISETP.NE.U32.AND P2, PT, R17.reuse, RZ, PT ;  /* 0x000000ff1100720c */ /* 0x040fe20003f45070 */
[----:B------:R-:W-:Y:S01]  /*0120*/  UMOV UR4, 0x400 ;  /* 0x0000040000047882 */ /* 0x000fe20000000000 */
[----:B------:R-:W-:Y:S01]  /*0130*/  HFMA2 R8, -RZ, RZ, 0, 0 ;  /* 0x00000000ff087431 */ /* 0x000fe200000001ff */
[----:B------:R-:W-:Y:S01]  /*0140*/  UIADD3 UR5, UPT, UPT, UR4, 0x1000, URZ ;  /* 0x0000100004057890 */ /* 0x000fe2000fffe0ff */
[----:B------:R-:W-:Y:S02]  /*0150*/  LOP3.LUT R20, R17, 0x7, RZ, 0xc0, !PT ;  /* 0x0000000711147812 */ /* 0x000fe400078ec0ff */
[----:B0-----:R-:W0:Y:S01]  /*0160*/  MUFU.RCP R4, R4 ;  /* 0x0000000400047308 */ /* 0x001e220000001000 */
[----:B-1----:R-:W-:Y:S02]  /*0170*/  ULEA UR5, UR6, UR5, 0x18 ;  /* 0x0000000506057291 */ /* 0x002fe4000f8ec0ff */
[----:B------:R-:W-:Y:S01]  /*0180*/  ULEA UR4, UR6, UR4, 0x18 ;  /* 0x0000000406047291 */ /* 0x000fe2000f8ec0ff */
[----:B0-----:R-:W-:-:S04]  /*0190*/  VIADD R2, R4, 0xffffffe ;  /* 0x0ffffffe04027836 */ /* 0x001fc80000000000 */
[----:B------:R0:W1:Y:S02]  /*01a0*/  F2I.FTZ.U32.TRUNC.NTZ R3, R2 ;  /* 0x0000000200037305 */ /* 0x000064000021f000 */
[----:B0-----:R-:W-:Y:S02]  /*01b0*/  IMAD.MOV.U32 R2, RZ, RZ, RZ ;  /* 0x000000ffff027224 */ /* 0x001fe400078e00ff */
[----:B-1----:R-:W-:-:S04]  /*01c0*/  IMAD.MOV R6, RZ, RZ, -R3 ;  /* 0x000000ffff067224 */ /* 0x002fc800078e0a03 */
[----:B------:R-:W-:-:S04]  /*01d0*/  IMAD R5, R6, R17, RZ ;  /* 0x0000001106057224 */ /* 0x000fc800078e02ff */
[----:B------:R-:W-:Y:S01]  /*01e0*/  IMAD.HI.U32 R3, R3, R5, R2 ;  /* 0x0000000503037227 */ /* 0x000fe200078e0002 */
[----:B------:R-:W-:-:S05]  /*01f0*/  LEA R2, R14, UR5, 0x2 ;  /* 0x000000050e027c11 */ /* 0x000fca000f8e10ff */
[----:B------:R-:W-:-:S05]  /*0200*/  IMAD.HI.U32 R5, R3, R0, RZ ;  /* 0x0000000003057227 */ /* 0x000fca00078e00ff */
[----:B------:R-:W-:-:S05]  /*0210*/  IADD3 R3, PT, PT, -R5, RZ, RZ ;  /* 0x000000ff05037210 */ /* 0x000fca0007ffe1ff */
[----:B------:R-:W-:Y:S01]  /*0220*/  IMAD R0, R17, R3, R0 ;  /* 0x0000000311007224 */ /* 0x000fe200078e0200 */
[----:B------:R-:W-:Y:S01]  /*0230*/  LEA R3, R15, UR4, 0x7 ;  /* 0x000000040f037c11 */ /* 0x000fe2000f8e38ff */
[----:B------:R-:W-:-:S03]  /*0240*/  UMOV UR4, URZ ;  /* 0x000000ff00047c82 */ /* 0x000fc60008000000 */
[----:B------:R-:W-:-:S13]  /*0250*/  ISETP.GE.U32.AND P0, PT, R0, R17, PT ;  /* 0x000000110000720c */ /* 0x000fda0003f06070 */
[----:B------:R-:W-:Y:S02]  /*0260*/  @P0 IMAD.IADD R0, R0, 0x1, -R17 ;  /* 0x0000000100000824 */ /* 0x000fe400078e0a11 */
[----:B------:R-:W-:-:S03]  /*0270*/  @P0 VIADD R5, R5, 0x1 ;  /* 0x0000000105050836 */ /* 0x000fc60000000000 */
[----:B------:R-:W-:-:S13]  /*0280*/  ISETP.GE.U32.AND P1, PT, R0, R17, PT ;  /* 0x000000110000720c */ /* 0x000fda0003f26070 */
[----:B------:R-:W-:Y:S01]  /*0290*/  @P1 VIADD R5, R5, 0x1 ;  /* 0x0000000105051836 */ /* 0x000fe20000000000 */
[----:B------:R-:W-:-:S04]  /*02a0*/  @!P2 LOP3.LUT R5, RZ, R17, RZ, 0x33, !PT ;  /* 0x00000011ff05a212 */ /* 0x000fc800078e33ff */
[----:B------:R-:W-:-:S07]  /*02b0*/  VIMNMX.U32 R0, PT, PT, R5, 0x1, !PT ;  /* 0x0000000105007848 */ /* 0x000fce0007fe0000 */
.L_x_6:
[----:B0-----:R-:W0:Y:S01]  /*02c0*/  LDCU.64 UR6, c[0x0][0x398] ;  /* 0x00007300ff0677ac */ /* 0x001e220008000a00 */
[----:B------:R-:W-:Y:S02]  /*02d0*/  IMAD R10, R17, UR4, R14 ;  /* 0x00000004110a7c24 */ /* 0x000fe4000f8e020e */
[----:B------:R-:W-:Y:S01]  /*02e0*/  IMAD R11, R16, UR4, R15 ;  /* 0x00000004100b7c24 */ /* 0x000fe2000f8e020f */
[----:B-1----:R-:W1:Y:S02]  /*02f0*/  LDCU.64 UR8, c[0x0][0x3a0] ;  /* 0x00007400ff0877ac */ /* 0x002e640008000a00 */
[----:B0-----:R-:W-:Y:S02]  /*0300*/  ISETP.GE.U32.AND P0, PT, R10, UR7, PT ;  /* 0x000000070a007c0c */ /* 0x001fe4000bf06070 */
[----:B-1----:R-:W-:Y:S02]  /*0310*/  ISETP.GE.U32.AND P1, PT, R11, UR8, PT ;  /* 0x000000080b007c0c */ /* 0x002fe4000bf26070 */
[----:B------:R-:W-:-:S02]  /*0320*/  ISETP.GE.OR P0, PT, R13, UR6, P0 ;  /* 0x000000060d007c0c */ /* 0x000fc40008706670 */
[----:B------:R-:W-:-:S11]  /*0330*/  ISETP.GE.OR P1, PT, R12, UR9, P1 ;  /* 0x000000090c007c0c */ /* 0x000fd60008f26670 */
[----:B---3--:R-:W0:Y:S01]  /*0340*/  @!P0 LDC.64 R4, c[0x0][0x380] ;  /* 0x0000e000ff048b82 */ /* 0x008e220000000a00 */
[----:B------:R-:W-:Y:S02]  /*0350*/  @!P0 IMAD R9, R13, UR7, R10 ;  /* 0x000000070d098c24 */ /* 0x000fe4000f8e020a */
[----:B------:R-:W-:-:S05]  /*0360*/  @!P1 IMAD R11, R11, UR9, R12 ;  /* 0x000000090b0b9c24 */ /* 0x000fca000f8e020c */
[----:B------:R-:W1:Y:S01]  /*0370*/  @!P1 LDC.64 R6, c[0x0][0x388] ;  /* 0x0000e200ff069b82 */ /* 0x000e620000000a00 */
[----:B0-----:R-:W-:-:S04]  /*0380*/  @!P0 IMAD.WIDE.U32 R4, R9, 0x4, R4 ;  /* 0x0000000409048825 */ /* 0x001fc800078e0004 */
[----:B------:R-:W-:Y:S02]  /*0390*/  IMAD.MOV.U32 R9, RZ, RZ, RZ ;  /* 0x000000ffff097224 */ /* 0x000fe400078e00ff */
[----:B-1----:R-:W-:-:S04]  /*03a0*/  @!P1 IMAD.WIDE.U32 R6, R11, 0x4, R6 ;  /* 0x000000040b069825 */ /* 0x002fc800078e0006 */
[----:B--2---:R-:W2:Y:S01]  /*03b0*/  @!P0 LDG.E R9, desc[UR10][R4.64] ;  /* 0x0000000a04098981 */ /* 0x004ea2000c1e1900 */
[----:B------:R-:W-:-:S06]  /*03c0*/  IMAD.MOV.U32 R11, RZ, RZ, RZ ;  /* 0x000000ffff0b7224 */ /* 0x000fcc00078e00ff */
[----:B------:R-:W3:Y:S01]  /*03d0*/  @!P1 LDG.E R11, desc[UR10][R6.64] ;  /* 0x0000000a060b9981 */ /* 0x000ee2000c1e1900 */
[----:B------:R-:W-:Y:S02]  /*03e0*/  ISETP.GE.U32.AND P0, PT, R17, 0x8, PT ;  /* 0x000000081100780c */ /* 0x000fe40003f06070 */
[----:B------:R-:W-:Y:S01]  /*03f0*/  LEA R19, R15, UR5, 0x7 ;  /* 0x000000050f137c11 */ /* 0x000fe2000f8e38ff */
[----:B------:R-:W-:-:S03]  /*0400*/  IMAD R10, R14, 0x4, R3 ;  /* 0x000000040e0a7824 */ /* 0x000fc600078e0203 */
[----:B------:R-:W-:Y:S01]  /*0410*/  LEA R22, R14, R19, 0x2 ;  /* 0x000000130e167211 */ /* 0x000fe200078e10ff */
[----:B------:R-:W-:Y:S01]  /*0420*/  IMAD.MOV.U32 R18, RZ, RZ, RZ ;  /* 0x000000ffff127224 */ /* 0x000fe200078e00ff */
[----:B--2---:R0:W-:Y:S04]  /*0430*/  STS [R10], R9 ;  /* 0x000000090a007388 */ /* 0x0041e80000000800 */
[----:B---3--:R0:W-:Y:S01]  /*0440*/  STS [R22], R11 ;  /* 0x0000000b16007388 */ /* 0x0081e20000000800 */
[----:B------:R-:W-:Y:S06]  /*0450*/  BAR.SYNC.DEFER_BLOCKING 0x0 ;  /* 0x0000000000007b1d */ /* 0x000fec0000010000 */
[----:B----4-:R-:W-:Y:S05]  /*0460*/  @!P0 BRA `(.L_x_1) ;  /* 0x0000000000cc8947 */ /* 0x010fea0003800000 */
[----:B------:R-:W1:Y:S01]  /*0470*/  S2UR UR6, SR_CgaCtaId ;  /* 0x00000000000679c3 */ /* 0x000e620000008800 */
[----:B------:R-:W-:Y:S01]  /*0480*/  UMOV UR5, 0x400 ;  /* 0x0000040000057882 */ /* 0x000fe20000000000 */
[C---:B------:R-:W-:Y:S01]  /*0490*/  LOP3.LUT R21, R17.reuse, 0xfffffff8, RZ, 0xc0, !PT ;  /* 0xfffffff811157812 */ /* 0x040fe200078ec0ff */
[----:B------:R-:W-:Y:S01]  /*04a0*/  UIADD3 UR8, UPT, UPT, UR5, 0x1000, URZ ;  /* 0x0000100005087890 */ /* 0x000fe2000fffe0ff */
[----:B------:R-:W-:-:S03]  /*04b0*/  LOP3.LUT R18, R17, 0x7f8, RZ, 0xc0, !PT ;  /* 0x000007f811127812 */ /* 0x000fc600078ec0ff */
[----:B------:R-:W-:Y:S01]  /*04c0*/  IMAD.MOV R21, RZ, RZ, -R21 ;  /* 0x000000ffff157224 */ /* 0x000fe200078e0a15 */
[----:B-1----:R-:W-:Y:S02]  /*04d0*/  ULEA UR7, UR6, UR5, 0x18 ;  /* 0x0000000506077291 */ /* 0x002fe4000f8ec0ff */
[----:B------:R-:W-:-:S04]  /*04e0*/  ULEA UR5, UR6, UR8, 0x18 ;  /* 0x0000000806057291 */ /* 0x000fc8000f8ec0ff */
[----:B------:R-:W-:Y:S02]  /*04f0*/  LEA R3, R15, UR7, 0x7 ;  /* 0x000000070f037c11 */ /* 0x000fe4000f8e38ff */
[----:B------:R-:W-:-:S03]  /*0500*/  LEA R2, R14, UR5, 0x2 ;  /* 0x000000050e027c11 */ /* 0x000fc6000f8e10ff */
[----:B------:R-:W-:Y:S01]  /*0510*/  VIADD R19, R3, 0x10 ;  /* 0x0000001003137836 */ /* 0x000fe20000000000 */
[----:B0-----:R-:W-:-:S07]  /*0520*/  IADD3 R22, PT, PT, R2, 0x200, RZ ;  /* 0x0000020002167810 */ /* 0x001fce0007ffe0ff */
.L_x_2:
[----:B------:R-:W-:Y:S01]  /*0530*/  LDS R9, [R22+-0x200] ;  /* 0xfffe000016097984 */ /* 0x000fe20000000800 */
[----:B-1----:R-:W-:Y:S01]  /*0540*/  I2FP.F32.S32 R11, R8 ;  /* 0x00000008000b7245 */ /* 0x002fe20000201400 */
[----:B------:R-:W-:Y:S02]  /*0550*/  VIADD R21, R21, 0x8 ;  /* 0x0000000815157836 */ /* 0x000fe40000000000 */
[----:B------:R-:W0:Y:S03]  /*0560*/  LDS.128 R4, [R19+-0x10] ;  /* 0xfffff00013047984 */ /* 0x000e260000000c00 */
[----:B------:R-:W-:Y:S01]  /*0570*/  ISETP.NE.AND P0, PT, R21, RZ, PT ;  /* 0x000000ff1500720c */ /* 0x000fe20003f05270 */
[----:B------:R-:W1:Y:S04]  /*0580*/  LDS R10, [R22+-0x180] ;  /* 0xfffe8000160a7984 */ /* 0x000e680000000800 */
[----:B------:R-:W-:Y:S04]  /*0590*/  LDS R24, [R22+-0x80] ;  /* 0xffff800016187984 */ /* 0x000fe80000000800 */
[----:B------:R-:W-:Y:S01]  /*05a0*/  LDS R25, [R22] ;  /* 0x0000000016197984 */ /* 0x000fe20000000800 */
[----:B0-----:R-:W-:-:S03]  /*05b0*/  FFMA R4, R4, R9, R11 ;  /* 0x0000000904047223 */ /* 0x001fc6000000000b */
[----:B------:R-:W0:Y:S03]  /*05c0*/  LDS R11, [R22+-0x100] ;  /* 0xffff0000160b7984 */ /* 0x000e260000000800 */
[----:B------:R-:W2:Y:S02]  /*05d0*/  F2I.TRUNC.NTZ R4, R4 ;  /* 0x0000000400047305 */ /* 0x000ea4000020f100 */
[----:B--2---:R-:W-:Y:S02]  /*05e0*/  I2FP.F32.S32 R9, R4 ;  /* 0x0000000400097245 */ /* 0x004fe40000201400 */
[----:B------:R-:W-:Y:S03]  /*05f0*/  LDS R4, [R22+0x80] ;  /* 0x0000800016047984 */ /* 0x000fe60000000800 */
[----:B-1----:R-:W-:-:S06]  /*0600*/  FFMA R5, R10, R5, R9 ;  /* 0x000000050a057223 */ /* 0x002fcc0000000009 */
[----:B------:R-:W1:Y:S02]  /*0610*/  F2I.TRUNC.NTZ R5, R5 ;  /* 0x0000000500057305 */ /* 0x000e64000020f100 */
[----:B-1----:R-:W-:-:S05]  /*0620*/  I2FP.F32.S32 R8, R5 ;  /* 0x0000000500087245 */ /* 0x002fca0000201400 */
[----:B0-----:R-:W-:Y:S02]  /*0630*/  FFMA R6, R11, R6, R8 ;  /* 0x000000060b067223 */ /* 0x001fe40000000008 */
[----:B------:R0:W1:Y:S04]  /*0640*/  LDS.128 R8, [R19] ;  /* 0x0000000013087984 */ /* 0x0000680000000c00 */
[----:B------:R-:W2:Y:S01]  /*0650*/  F2I.TRUNC.NTZ R6, R6 ;  /* 0x0000000600067305 */ /* 0x000ea2000020f100 */
[----:B0-----:R-:W-:Y:S01]  /*0660*/  VIADD R19, R19, 0x20 ;  /* 0x0000002013137836 */ /* 0x001fe20000000000 */
[----:B--2---:R-:W-:-:S05]  /*0670*/  I2FP.F32.S32 R23, R6 ;  /* 0x0000000600177245 */ /* 0x004fca0000201400 */
[----:B------:R-:W-:-:S06]  /*0680*/  FFMA R7, R24, R7, R23 ;  /* 0x0000000718077223 */ /* 0x000fcc0000000017 */
[----:B------:R-:W0:Y:S02]  /*0690*/  F2I.TRUNC.NTZ R7, R7 ;  /* 0x0000000700077305 */ /* 0x000e24000020f100 */
[----:B0-----:R-:W-:-:S05]  /*06a0*/  I2FP.F32.S32 R5, R7 ;  /* 0x0000000700057245 */ /* 0x001fca0000201400 */
[----:B-1----:R-:W-:Y:S02]  /*06b0*/  FFMA R5, R8, R25, R5 ;  /* 0x0000001908057223 */ /* 0x002fe40000000005 */
[----:B------:R-:W0:Y:S04]  /*06c0*/  LDS R25, [R22+0x100] ;  /* 0x0001000016197984 */ /* 0x000e280000000800 */
[----:B------:R-:W1:Y:S01]  /*06d0*/  F2I.TRUNC.NTZ R5, R5 ;  /* 0x0000000500057305 */ /* 0x000e62000020f100 */
[----:B------:R2:W3:Y:S02]  /*06e0*/  LDS R8, [R22+0x180] ;  /* 0x0001800016087984 */ /* 0x0004e40000000800 */
[----:B--2---:R-:W-:Y:S01]  /*06f0*/  VIADD R22, R22, 0x400 ;  /* 0x0000040016167836 */ /* 0x004fe20000000000 */
[----:B-1----:R-:W-:-:S05]  /*0700*/  I2FP.F32.S32 R23, R5 ;  /* 0x0000000500177245 */ /* 0x002fca0000201400 */
[----:B------:R-:W-:-:S06]  /*0710*/  FFMA R4, R4, R9, R23 ;  /* 0x0000000904047223 */ /* 0x000fcc0000000017 */
[----:B------:R-:W1:Y:S02]  /*0720*/  F2I.TRUNC.NTZ R4, R4 ;  /* 0x0000000400047305 */ /* 0x000e64000020f100 */
[----:B-1----:R-:W-:-:S05]  /*0730*/  I2FP.F32.S32 R6, R4 ;  /* 0x0000000400067245 */ /* 0x002fca0000201400 */
[----:B0-----:R-:W-:-:S06]  /*0740*/  FFMA R6, R25, R10, R6 ;  /* 0x0000000a19067223 */ /* 0x001fcc0000000006 */
[----:B------:R-:W0:Y:S02]  /*0750*/  F2I.TRUNC.NTZ R6, R6 ;  /* 0x0000000600067305 */ /* 0x000e24000020f100 */
[----:B0-----:R-:W-:-:S05]  /*0760*/  I2FP.F32.S32 R7, R6 ;  /* 0x0000000600077245 */ /* 0x001fca0000201400 */
[----:B---3--:R-:W-:-:S06]  /*0770*/  FFMA R8, R8, R11, R7 ;  /* 0x0000000b08087223 */ /* 0x008fcc0000000007 */
[----:B------:R-:W1:Y:S01]  /*0780*/  F2I.TRUNC.NTZ R8, R8 ;  /* 0x0000000800087305 */ /* 0x000e62000020f100 */
[----:B------:R-:W-:Y:S05]  /*0790*/  @P0 BRA `(.L_x_2) ;  /* 0xfffffffc00640947 */ /* 0x000fea000383ffff */
.L_x_1:
[----:B------:R-:W-:-:S13]  /*07a0*/  ISETP.NE.AND P0, PT, R20, RZ, PT ;  /* 0x000000ff1400720c */ /* 0x000fda0003f05270 */
[----:B------:R-:W-:Y:S05]  /*07b0*/  @!P0 BRA `(.L_x_3) ;  /* 0x0000000000c88947 */ /* 0x000fea0003800000 */
[----:B------:R-:W-:Y:S02]  /*07c0*/  IADD3 R4, PT, PT, R20, -0x1, RZ ;  /* 0xffffffff14047810 */ /* 0x000fe40007ffe0ff */
[----:B------:R-:W-:Y:S02]  /*07d0*/  LOP3.LUT P1, R21, R17, 0x3, RZ, 0xc0, !PT ;  /* 0x0000000311157812 */ /* 0x000fe4000782c0ff */
[----:B------:R-:W-:-:S13]  /*07e0*/  ISETP.GE.U32.AND P0, PT, R4, 0x3, PT ;  /* 0x000000030400780c */ /* 0x000fda0003f06070 */
[----:B------:R-:W-:Y:S05]  /*07f0*/  @!P0 BRA `(.L_x_4) ;  /* 0x0000000000548947 */ /* 0x000fea0003800000 */
[C---:B0-----:R-:W-:Y:S01]  /*0800*/  IMAD R10, R18.reuse, 0x80, R2 ;  /* 0x00000080120a7824 */ /* 0x041fe200078e0202 */
[----:B-1----:R-:W-:Y:S01]  /*0810*/  I2FP.F32.S32 R11, R8 ;  /* 0x00000008000b7245 */ /* 0x002fe20000201400 */
[C---:B------:R-:W-:Y:S02]  /*0820*/  IMAD R9, R18.reuse, 0x4, R3 ;  /* 0x0000000412097824 */ /* 0x040fe400078e0203 */
[----:B------:R-:W-:Y:S01]  /*0830*/  VIADD R18, R18, 0x4 ;  /* 0x0000000412127836 */ /* 0x000fe20000000000 */
[----:B------:R-:W-:Y:S04]  /*0840*/  LDS R7, [R10] ;  /* 0x000000000a077984 */ /* 0x000fe80000000800 */
[----:B------:R-:W0:Y:S04]  /*0850*/  LDS.64 R4, [R9] ;  /* 0x0000000009047984 */ /* 0x000e280000000a00 */
[----:B------:R-:W1:Y:S04]  /*0860*/  LDS R22, [R10+0x80] ;  /* 0x000080000a167984 */ /* 0x000e680000000800 */
[----:B------:R-:W-:Y:S04]  /*0870*/  LDS R19, [R10+0x100] ;  /* 0x000100000a137984 */ /* 0x000fe80000000800 */
[----:B------:R-:W-:Y:S01]  /*0880*/  LDS R8, [R10+0x180] ;  /* 0x000180000a087984 */ /* 0x000fe20000000800 */
[----:B0-----:R-:W-:-:S03]  /*0890*/  FFMA R4, R4, R7, R11 ;  /* 0x0000000704047223 */ /* 0x001fc6000000000b */
[----:B------:R-:W0:Y:S03]  /*08a0*/  LDS.64 R6, [R9+0x8] ;  /* 0x0000080009067984 */ /* 0x000e260000000a00 */
[----:B------:R-:W2:Y:S02]  /*08b0*/  F2I.TRUNC.NTZ R4, R4 ;  /* 0x0000000400047305 */ /* 0x000ea4000020f100 */
[----:B--2---:R-:W-:-:S05]  /*08c0*/  I2FP.F32.S32 R11, R4 ;  /* 0x00000004000b7245 */ /* 0x004fca0000201400 */
[----:B-1----:R-:W-:-:S06]  /*08d0*/  FFMA R5, R22, R5, R11 ;  /* 0x0000000516057223 */ /* 0x002fcc000000000b */
[----:B------:R-:W1:Y:S02]  /*08e0*/  F2I.TRUNC.NTZ R5, R5 ;  /* 0x0000000500057305 */ /* 0x000e64000020f100 */
[----:B-1----:R-:W-:-:S05]  /*08f0*/  I2FP.F32.S32 R11, R5 ;  /* 0x00000005000b7245 */ /* 0x002fca0000201400 */
[----:B0-----:R-:W-:-:S06]  /*0900*/  FFMA R6, R6, R19, R11 ;  /* 0x0000001306067223 */ /* 0x001fcc000000000b */
[----:B------:R-:W0:Y:S02]  /*0910*/  F2I.TRUNC.NTZ R6, R6 ;  /* 0x0000000600067305 */ /* 0x000e24000020f100 */
[----:B0-----:R-:W-:-:S05]  /*0920*/  I2FP.F32.S32 R11, R6 ;  /* 0x00000006000b7245 */ /* 0x001fca0000201400 */
[----:B------:R-:W-:-:S06]  /*0930*/  FFMA R8, R8, R7, R11 ;  /* 0x0000000708087223 */ /* 0x000fcc000000000b */
[----:B------:R-:W2:Y:S02]  /*0940*/  F2I.TRUNC.NTZ R8, R8 ;  /* 0x0000000800087305 */ /* 0x000ea4000020f100 */
.L_x_4:
[----:B------:R-:W-:Y:S05]  /*0950*/  @!P1 BRA `(.L_x_3) ;  /* 0x0000000000609947 */ /* 0x000fea0003800000 */
[----:B------:R-:W-:Y:S02]  /*0960*/  ISETP.NE.AND P0, PT, R21, 0x1, PT ;  /* 0x000000011500780c */ /* 0x000fe40003f05270 */
[----:B------:R-:W-:-:S04]  /*0970*/  LOP3.LUT R4, R17, 0x1, RZ, 0xc0, !PT ;  /* 0x0000000111047812 */ /* 0x000fc800078ec0ff */
[----:B------:R-:W-:-:S07]  /*0980*/  ISETP.NE.U32.AND P1, PT, R4, 0x1, PT ;  /* 0x000000010400780c */ /* 0x000fce0003f25070 */
[----:B------:R-:W-:Y:S06]  /*0990*/  @!P0 BRA `(.L_x_5) ;  /* 0x0000000000308947 */ /* 0x000fec0003800000 */
[C---:B------:R-:W-:Y:S01]  /*09a0*/  IMAD R4, R18.reuse, 0x4, R3 ;  /* 0x0000000412047824 */ /* 0x040fe200078e0203 */
[C---:B------:R-:W-:Y:S01]  /*09b0*/  LEA R6, R18.reuse, R2, 0x7 ;  /* 0x0000000212067211 */ /* 0x040fe200078e38ff */
[----:B------:R-:W-:Y:S01]  /*09c0*/  VIADD R18, R18, 0x2 ;  /* 0x0000000212127836 */ /* 0x000fe20000000000 */
[----:B012---:R-:W-:-:S03]  /*09d0*/  I2FP.F32.S32 R9, R8 ;  /* 0x0000000800097245 */ /* 0x007fc60000201400 */
[----:B------:R-:W-:Y:S04]  /*09e0*/  LDS R7, [R6] ;  /* 0x0000000006077984 */ /* 0x000fe80000000800 */
[----:B------:R-:W0:Y:S04]  /*09f0*/  LDS.64 R4, [R4] ;  /* 0x0000000004047984 */ /* 0x000e280000000a00 */
[----:B------:R-:W1:Y:S01]  /*0a00*/  LDS R10, [R6+0x80] ;  /* 0x00008000060a7984 */ /* 0x000e620000000800 */
[----:B0-----:R-:W-:-:S06]  /*0a10*/  FFMA R7, R4, R7, R9 ;  /* 0x0000000704077223 */ /* 0x001fcc0000000009 */
[----:B------:R-:W0:Y:S02]  /*0a20*/  F2I.TRUNC.NTZ R7, R7 ;  /* 0x0000000700077305 */ /* 0x000e24000020f100 */
[----:B0-----:R-:W-:-:S05]  /*0a30*/  I2FP.F32.S32 R9, R7 ;  /* 0x0000000700097245 */ /* 0x001fca0000201400 */
[----:B-1----:R-:W-:-:S04]  /*0a40*/  FFMA R5, R10, R5, R9 ;  /* 0x000000050a057223 */ /* 0x002fc80000000009 */
[----:B------:R3:W4:Y:S03]  /*0a50*/  F2I.TRUNC.NTZ R8, R5 ;  /* 0x0000000500087305 */ /* 0x000726000020f100 */
.L_x_5:
[----:B------:R-:W-:Y:S05]  /*0a60*/  @P1 BRA `(.L_x_3) ;  /* 0x00000000001c1947 */ /* 0x000fea0003800000 */
[C---:B------:R-:W-:Y:S01]  /*0a70*/  LEA R4, R18.reuse, R3, 0x2 ;  /* 0x0000000312047211 */ /* 0x040fe200078e10ff */
[----:B------:R-:W-:Y:S01]  /*0a80*/  IMAD R18, R18, 0x80, R2 ;  /* 0x0000008012127824 */ /* 0x000fe200078e0202 */
[----:B-12-4-:R-:W-:-:S04]  /*0a90*/  I2FP.F32.S32 R7, R8 ;  /* 0x0000000800077245 */ /* 0x016fc80000201400 */
[----:B------:R-:W-:Y:S04]  /*0aa0*/  LDS R4, [R4] ;  /* 0x0000000004047984 */ /* 0x000fe80000000800 */
[----:B---3--:R-:W1:Y:S02]  /*0ab0*/  LDS R5, [R18] ;  /* 0x0000000012057984 */ /* 0x008e640000000800 */
[----:B-1----:R-:W-:-:S04]  /*0ac0*/  FFMA R5, R4, R5, R7 ;  /* 0x0000000504057223 */ /* 0x002fc80000000007 */
[----:B------:R1:W2:Y:S03]  /*0ad0*/  F2I.TRUNC.NTZ R8, R5 ;  /* 0x0000000500087305 */ /* 0x0002a6000020f100 */
.L_x_3:
[----:B------:R-:W-:Y:S01]  /*0ae0*/  UIADD3 UR4, UPT, UPT, UR4, 0x1, URZ ;  /* 0x0000000104047890 */ /* 0x000fe2000fffe0ff */
[----:B------:R-:W-:Y:S05]  /*0af0*/  BAR.SYNC.DEFER_BLOCKING 0x0 ;  /* 0x0000000000007b1d */ /* 0x000fea0000010000 */
[----:B------:R-:W-:-:S13]  /*0b00*/  ISETP.NE.AND P0, PT, R0, UR4, PT ;  /* 0x0000000400007c0c */ /* 0x000fda000bf05270 */
[----:B------:R-:W-:Y:S05]  /*0b10*/  @P0 BRA `(.L_x_6) ;  /* 0xfffffff400e80947 */ /* 0x000fea000383ffff */
[----:B-1234-:R-:W-:-:S07]  /*0b20*/  I2FP.F32.S32 R5, R8 ;  /* 0x0000000800057245 */ /* 0x01efce0000201400 */
.L_x_0:
[----:B------:R-:W1:Y:S02]  /*0b30*/  LDCU.64 UR4, c[0x0][0x3a8] ;  /* 0x00007500ff0477ac */ /* 0x000e640008000a00 */
[----:B-1----:R-:W-:-:S04]  /*0b40*/  ISETP.GE.AND P0, PT, R12, UR5, PT ;  /* 0x000000050c007c0c */ /* 0x002fc8000bf06270 */
[----:B------:R-:W-:-:S13]  /*0b50*/  ISETP.GE.OR P0, PT, R13, UR4, P0 ;  /* 0x000000040d007c0c */ /* 0x000fda0008706670 */
[----:B------:R-:W-:Y:S05]  /*0b60*/  @P0 EXIT ;  /* 0x000000000000094d */ /* 0x000fea0003800000 */
[----:B------:R-:W1:Y:S01]  /*0b70*/  LDC.64 R2, c[0x0][0x390] ;  /* 0x0000e400ff027b82 */ /* 0x000e620000000a00 */
[----:B------:R-:W-:-:S04]  /*0b80*/  IMAD R13, R13, UR5, R12 ;  /* 0x000000050d0d7c24 */ /* 0x000fc8000f8e020c */
[----:B-1----:R-:W-:-:S05]  /*0b90*/  IMAD.WIDE R2, R13, 0x4, R2 ;  /* 0x000000040d027825 */ /* 0x002fca00078e0202 */
[----:B------:R-:W-:Y:S01]  /*0ba0*/  STG.E desc[UR10][R2.64], R5 ;  /* 0x0000000502007986 */ /* 0x000fe2000c10190a */
[----:B------:R-:W-:Y:S05]  /*0bb0*/  EXIT ;  /* 0x000000000000794d */ /* 0x000fea0003800000 */
.L_x_7:
[----:B------:R-:W-:-:S00]  /*0bc0*/  BRA `(.L_x_7) ;  /* 0xfffffffc00fc7947 */ /* 0x000fc0000383ffff */
[----:B------:R-:W-:-:S00]  /*0bd0*/  NOP ;  /* 0x0000000000007918 */ /* 0x000fc00000000000 */
        /* <DEDUP_REMOVED lines=10> */
.L_x_13:


//--------------------- .text._Z26multiplicateMatrixonDevicePfS_S_iii --------------------------
	.section	.text._Z26multiplicateMatrixonDevicePfS_S_iii,"ax",@progbits
	.align	128
        .global         _Z26multiplicateMatrixonDevicePfS_S_iii
        .type           _Z26multiplicateMatrixonDevicePfS_S_iii,@function
        .size           _Z26multiplicateMatrixonDevicePfS_S_iii,(.L_x_14 - _Z26multiplicateMatrixonDevicePfS_S_iii)
        .other          _Z26multiplicateMatrixonDevicePfS_S_iii,@"STO_CUDA_ENTRY STV_DEFAULT"
_Z26multiplicateMatrixonDevicePfS_S_iii:
.text._Z26multiplicateMatrixonDevicePfS_S_iii:
[----:B------:R-:W-:Y:S01]  /*0000*/  LDC R1, c[0x0][0x37c] ;  /* 0x0000df00ff017b82 */ /* 0x000fe20000000800 */
[----:B------:R-:W0:Y:S01]  /*0010*/  S2R R0, SR_TID.Y ;  /* 0x0000000000007919 */ /* 0x000e220000002200 */
[----:B------:R-:W1:Y:S06]  /*0020*/  LDCU UR4, c[0x0][0x360] ;  /* 0x00006c00ff0477ac */ /* 0x000e6c0008000800 */
[----:B------:R-:W2:Y:S01]  /*0030*/  LDC R15, c[0x0][0x3a0] ;  /* 0x0000e800ff0f7b82 */ /* 0x000ea20000000800 */
[----:B------:R-:W0:Y:S01]  /*0040*/  S2R R5, SR_CTAID.Y ;  /* 0x0000000000057919 */ /* 0x000e220000002600 */
[----:B------:R-:W0:Y:S01]  /*0050*/  LDCU UR5, c[0x0][0x364] ;  /* 0x00006c80ff0577ac */ /* 0x000e220008000800 */
[----:B------:R-:W1:Y:S01]  /*0060*/  S2R R14, SR_TID.X ;  /* 0x00000000000e7919 */ /* 0x000e620000002100 */
[----:B------:R-:W3:Y:S01]  /*0070*/  LDCU UR6, c[0x0][0x398] ;  /* 0x00007300ff0677ac */ /* 0x000ee20008000800 */
[----:B------:R-:W1:Y:S01]  /*0080*/  S2R R3, SR_CTAID.X ;  /* 0x0000000000037919 */ /* 0x000e620000002500 */
[----:B0-----:R-:W-:-:S05]  /*0090*/  IMAD R0, R5, UR5, R0 ;  /* 0x0000000505007c24 */ /* 0x001fca000f8e0200 */
[----:B--2---:R-:W-:Y:S01]  /*00a0*/  ISETP.GE.AND P0, PT, R0, R15, PT ;  /* 0x0000000f0000720c */ /* 0x004fe20003f06270 */
[----:B-1----:R-:W-:-:S05]  /*00b0*/  IMAD R14, R3, UR4, R14 ;  /* 0x00000004030e7c24 */ /* 0x002fca000f8e020e */
[----:B---3--:R-:W-:-:S13]  /*00c0*/  ISETP.GE.OR P0, PT, R14, UR6, P0 ;  /* 0x000000060e007c0c */ /* 0x008fda0008706670 */
[----:B------:R-:W-:Y:S05]  /*00d0*/  @P0 EXIT ;  /* 0x000000000000094d */ /* 0x000fea0003800000 */
[----:B------:R-:W0:Y:S01]  /*00e0*/  LDC R17, c[0x0][0x39c] ;  /* 0x0000e700ff117b82 */ /* 0x000e220000000800 */
[----:B------:R-:W1:Y:S01]  /*00f0*/  LDCU.64 UR6, c[0x0][0x358] ;  /* 0x00006b00ff0677ac */ /* 0x000e620008000a00 */
[----:B------:R-:W-:Y:S01]  /*0100*/  HFMA2 R26, -RZ, RZ, 0, 0 ;  /* 0x00000000ff1a7431 */ /* 0x000fe200000001ff */
[----:B0-----:R-:W-:-:S13]  /*0110*/  ISETP.GE.AND P0, PT, R17, 0x1, PT ;  /* 0x000000011100780c */ /* 0x001fda0003f06270 */
[----:B-1----:R-:W-:Y:S05]  /*0120*/  @!P0 BRA `(.L_x_8) ;  /* 0x0000000400b88947 */ /* 0x002fea0003800000 */
[C---:B------:R-:W-:Y:S01]  /*0130*/  ISETP.GE.U32.AND P1, PT, R17.reuse, 0x8, PT ;  /* 0x000000081100780c */ /* 0x040fe20003f26070 */
[----:B------:R-:W-:Y:S01]  /*0140*/  IMAD R18, R14, R17, RZ ;  /* 0x000000110e127224 */ /* 0x000fe200078e02ff */
[----:B------:R-:W-:Y:S02]  /*0150*/  LOP3.LUT R25, R17, 0x7, RZ, 0xc0, !PT ;  /* 0x0000000711197812 */ /* 0x000fe400078ec0ff */
[----:B------:R-:W-:Y:S02]  /*0160*/  MOV R26, RZ ;  /* 0x000000ff001a7202 */ /* 0x000fe40000000f00 */
[----:B------:R-:W-:Y:S02]  /*0170*/  ISETP.NE.AND P0, PT, R25, RZ, PT ;  /* 0x000000ff1900720c */ /* 0x000fe40003f05270 */
[----:B------:R-:W-:-:S05]  /*0180*/  MOV R19, RZ ;  /* 0x000000ff00137202 */ /* 0x000fca0000000f00 */
[----:B------:R-:W-:Y:S06]  /*0190*/  @!P1 BRA `(.L_x_9) ;  /* 0x0000000000c49947 */ /* 0x000fec0003800000 */
[----:B------:R-:W0:Y:S01]  /*01a0*/  LDCU.64 UR4, c[0x0][0x380] ;  /* 0x00007000ff0477ac */ /* 0x000e220008000a00 */
[----:B------:R-:W-:Y:S02]  /*01b0*/  LOP3.LUT R19, R17, 0x7ffffff8, RZ, 0xc0, !PT ;  /* 0x7ffffff811137812 */ /* 0x000fe400078ec0ff */
[----:B------:R-:W-:Y:S02]  /*01c0*/  MOV R26, RZ ;  /* 0x000000ff001a7202 */ /* 0x000fe40000000f00 */
[----:B------:R-:W-:Y:S02]  /*01d0*/  MOV R16, R18 ;  /* 0x0000001200107202 */ /* 0x000fe40000000f00 */
[----:B------:R-:W-:Y:S02]  /*01e0*/  MOV R22, R0 ;  /* 0x0000000000167202 */ /* 0x000fe40000000f00 */
[----:B------:R-:W-:Y:S01]  /*01f0*/  IADD3 R20, PT, PT, -R19, RZ, RZ ;  /* 0x000000ff13147210 */ /* 0x000fe20007ffe1ff */
[----:B0-----:R-:W-:-:S04]  /*0200*/  UIADD3 UR4, UP0, UPT, UR4, 0x10, URZ ;  /* 0x0000001004047890 */ /* 0x001fc8000ff1e0ff */
[----:B------:R-:W-:-:S12]  /*0210*/  UIADD3.X UR5, UPT, UPT, URZ, UR5, URZ, UP0, !UPT ;  /* 0x00000005ff057290 */ /* 0x000fd800087fe4ff */
.L_x_10:
[----:B------:R-:W0:Y:S01]  /*0220*/  LDC.64 R12, c[0x0][0x388] ;  /* 0x0000e200ff0c7b82 */ /* 0x000e220000000a00 */
[----:B------:R-:W-:Y:S02]  /*0230*/  MOV R2, UR4 ;  /* 0x0000000400027c02 */ /* 0x000fe40008000f00 */
[----:B------:R-:W-:-:S03]  /*0240*/  MOV R3, UR5 ;  /* 0x0000000500037c02 */ /* 0x000fc60008000f00 */
[----:B------:R-:W-:-:S05]  /*0250*/  IMAD.WIDE R2, R16, 0x4, R2 ;  /* 0x0000000410027825 */ /* 0x000fca00078e0202 */
[----:B------:R-:W2:Y:S04]  /*0260*/  LDG.E R21, desc[UR6][R2.64+-0x10] ;  /* 0xfffff00602157981 */ /* 0x000ea8000c1e1900 */
[----:B------:R-:W3:Y:S04]  /*0270*/  LDG.E R23, desc[UR6][R2.64+-0xc] ;  /* 0xfffff40602177981 */ /* 0x000ee8000c1e1900 */
[----:B------:R-:W4:Y:S01]  /*0280*/  LDG.E R29, desc[UR6][R2.64+-0x8] ;  /* 0xfffff806021d7981 */ /* 0x000f22000c1e1900 */
[----:B0-----:R-:W-:-:S05]  /*0290*/  IMAD.WIDE R12, R22, 0x4, R12 ;  /* 0x00000004160c7825 */ /* 0x001fca00078e020c */
[----:B------:R0:W2:Y:S01]  /*02a0*/  LDG.E R24, desc[UR6][R12.64] ;  /* 0x000000060c187981 */ /* 0x0000a2000c1e1900 */
[----:B------:R-:W-:-:S04]  /*02b0*/  IMAD.WIDE R10, R15, 0x4, R12 ;  /* 0x000000040f0a7825 */ /* 0x000fc800078e020c */
[C---:B------:R-:W-:Y:S02]  /*02c0*/  IMAD.WIDE R4, R15.reuse, 0x4, R10 ;  /* 0x000000040f047825 */ /* 0x040fe400078e020a */
[----:B------:R-:W3:Y:S02]  /*02d0*/  LDG.E R10, desc[UR6][R10.64] ;  /* 0x000000060a0a7981 */ /* 0x000ee4000c1e1900 */
[C---:B------:R-:W-:Y:S02]  /*02e0*/  IMAD.WIDE R6, R15.reuse, 0x4, R4 ;  /* 0x000000040f067825 */ /* 0x040fe400078e0204 */
[----:B------:R1:W4:Y:S02]  /*02f0*/  LDG.E R28, desc[UR6][R4.64] ;  /* 0x00000006041c7981 */ /* 0x000324000c1e1900 */
[C---:B------:R-:W-:Y:S02]  /*0300*/  IMAD.WIDE R8, R15.reuse, 0x4, R6 ;  /* 0x000000040f087825 */ /* 0x040fe400078e0206 */
[----:B------:R-:W5:Y:S02]  /*0310*/  LDG.E R6, desc[UR6][R6.64] ;  /* 0x0000000606067981 */ /* 0x000f64000c1e1900 */
[----:B0-----:R-:W-:-:S05]  /*0320*/  IMAD.WIDE R12, R15, 0x4, R8 ;  /* 0x000000040f0c7825 */ /* 0x001fca00078e0208 */
[----:B------:R-:W5:Y:S04]  /*0330*/  LDG.E R11, desc[UR6][R12.64] ;  /* 0x000000060c0b7981 */ /* 0x000f68000c1e1900 */
[----:B------:R-:W5:Y:S04]  /*0340*/  LDG.E R7, desc[UR6][R8.64] ;  /* 0x0000000608077981 */ /* 0x000f68000c1e1900 */
[----:B------:R-:W5:Y:S04]  /*0350*/  LDG.E R9, desc[UR6][R2.64+-0x4] ;  /* 0xfffffc0602097981 */ /* 0x000f68000c1e1900 */
[----:B------:R-:W5:Y:S01]  /*0360*/  LDG.E R8, desc[UR6][R2.64+0x8] ;  /* 0x0000080602087981 */ /* 0x000f62000c1e1900 */
[----:B--2---:R-:W-:Y:S01]  /*0370*/  FFMA R24, R21, R24, R26 ;  /* 0x0000001815187223 */ /* 0x004fe2000000001a */
[----:B------:R-:W-:-:S02]  /*0380*/  IMAD.WIDE R26, R15, 0x4, R12 ;  /* 0x000000040f1a7825 */ /* 0x000fc400078e020c */
[----:B------:R-:W2:Y:S04]  /*0390*/  LDG.E R21, desc[UR6][R2.64] ;  /* 0x0000000602157981 */ /* 0x000ea8000c1e1900 */
[----:B------:R-:W2:Y:S01]  /*03a0*/  LDG.E R12, desc[UR6][R2.64+0x4] ;  /* 0x00000406020c7981 */ /* 0x000ea2000c1e1900 */
[----:B-1----:R-:W-:-:S03]  /*03b0*/  IMAD.WIDE R4, R15, 0x4, R26 ;  /* 0x000000040f047825 */ /* 0x002fc600078e021a */
[----:B------:R-:W2:Y:S04]  /*03c0*/  LDG.E R13, desc[UR6][R2.64+0xc] ;  /* 0x00000c06020d7981 */ /* 0x000ea8000c1e1900 */
[----:B------:R-:W2:Y:S04]  /*03d0*/  LDG.E R4, desc[UR6][R4.64] ;  /* 0x0000000604047981 */ /* 0x000ea8000c1e1900 */
[----:B------:R-:W2:Y:S01]  /*03e0*/  LDG.E R3, desc[UR6][R26.64] ;  /* 0x000000061a037981 */ /* 0x000ea2000c1e1900 */
[----:B---3--:R-:W-:Y:S01]  /*03f0*/  FFMA R10, R23, R10, R24 ;  /* 0x0000000a170a7223 */ /* 0x008fe20000000018 */
[----:B------:R-:W-:-:S03]  /*0400*/  IADD3 R20, PT, PT, R20, 0x8, RZ ;  /* 0x0000000814147810 */ /* 0x000fc60007ffe0ff */
[----:B----4-:R-:W-:Y:S01]  /*0410*/  FFMA R10, R29, R28, R10 ;  /* 0x0000001c1d0a7223 */ /* 0x010fe2000000000a */
[----:B------:R-:W-:Y:S02]  /*0420*/  ISETP.NE.AND P1, PT, R20, RZ, PT ;  /* 0x000000ff1400720c */ /* 0x000fe40003f25270 */
[----:B------:R-:W-:Y:S01]  /*0430*/  LEA R22, R15, R22, 0x3 ;  /* 0x000000160f167211 */ /* 0x000fe200078e18ff */
[----:B-----5:R-:W-:Y:S01]  /*0440*/  FFMA R6, R9, R6, R10 ;  /* 0x0000000609067223 */ /* 0x020fe2000000000a */
[----:B------:R-:W-:-:S03]  /*0450*/  IADD3 R16, PT, PT, R16, 0x8, RZ ;  /* 0x0000000810107810 */ /* 0x000fc60007ffe0ff */
[----:B--2---:R-:W-:-:S04]  /*0460*/  FFMA R7, R21, R7, R6 ;  /* 0x0000000715077223 */ /* 0x004fc80000000006 */
[----:B------:R-:W-:-:S04]  /*0470*/  FFMA R7, R12, R11, R7 ;  /* 0x0000000b0c077223 */ /* 0x000fc80000000007 */
[----:B------:R-:W-:-:S04]  /*0480*/  FFMA R8, R8, R3, R7 ;  /* 0x0000000308087223 */ /* 0x000fc80000000007 */
[----:B------:R-:W-:Y:S01]  /*0490*/  FFMA R26, R13, R4, R8 ;  /* 0x000000040d1a7223 */ /* 0x000fe20000000008 */
[----:B------:R-:W-:Y:S06]  /*04a0*/  @P1 BRA `(.L_x_10) ;  /* 0xfffffffc005c1947 */ /* 0x000fec000383ffff */
.L_x_9:
[----:B------:R-:W-:Y:S05]  /*04b0*/  @!P0 BRA `(.L_x_8) ;  /* 0x0000000000d48947 */ /* 0x000fea0003800000 */
[----:B------:R-:W-:Y:S02]  /*04c0*/  ISETP.GE.U32.AND P0, PT, R25, 0x4, PT ;  /* 0x000000041900780c */ /* 0x000fe40003f06070 */
[----:B------:R-:W-:-:S04]  /*04d0*/  LOP3.LUT R12, R17, 0x3, RZ, 0xc0, !PT ;  /* 0x00000003110c7812 */ /* 0x000fc800078ec0ff */
[----:B------:R-:W-:-:S07]  /*04e0*/  ISETP.NE.AND P1, PT, R12, RZ, PT ;  /* 0x000000ff0c00720c */ /* 0x000fce0003f25270 */
[----:B------:R-:W-:Y:S06]  /*04f0*/  @!P0 BRA `(.L_x_11) ;  /* 0x0000000000588947 */ /* 0x000fec0003800000 */
[----:B------:R-:W0:Y:S01]  /*0500*/  LDC.64 R8, c[0x0][0x388] ;  /* 0x0000e200ff087b82 */ /* 0x000e220000000a00 */
[----:B------:R-:W-:Y:S01]  /*0510*/  IMAD R7, R19, R15, R0 ;  /* 0x0000000f13077224 */ /* 0x000fe200078e0200 */
[----:B------:R-:W-:-:S06]  /*0520*/  IADD3 R5, PT, PT, R18, R19, RZ ;  /* 0x0000001312057210 */ /* 0x000fcc0007ffe0ff */
[----:B------:R-:W1:Y:S01]  /*0530*/  LDC.64 R2, c[0x0][0x380] ;  /* 0x0000e000ff027b82 */ /* 0x000e620000000a00 */
[----:B0-----:R-:W-:-:S04]  /*0540*/  IMAD.WIDE R8, R7, 0x4, R8 ;  /* 0x0000000407087825 */ /* 0x001fc800078e0208 */
[----:B------:R-:W-:Y:S02]  /*0550*/  IMAD.WIDE R10, R15, 0x4, R8 ;  /* 0x000000040f0a7825 */ /* 0x000fe400078e0208 */
[----:B------:R-:W2:Y:S02]  /*0560*/  LDG.E R8, desc[UR6][R8.64] ;  /* 0x0000000608087981 */ /* 0x000ea4000c1e1900 */
[----:B-1----:R-:W-:-:S04]  /*0570*/  IMAD.WIDE R2, R5, 0x4, R2 ;  /* 0x0000000405027825 */ /* 0x002fc800078e0202 */
[C---:B------:R-:W-:Y:S01]  /*0580*/  IMAD.WIDE R4, R15.reuse, 0x4, R10 ;  /* 0x000000040f047825 */ /* 0x040fe200078e020a */
[----:B------:R-:W2:Y:S04]  /*0590*/  LDG.E R13, desc[UR6][R2.64] ;  /* 0x00000006020d7981 */ /* 0x000ea8000c1e1900 */
[----:B------:R-:W3:Y:S01]  /*05a0*/  LDG.E R10, desc[UR6][R10.64] ;  /* 0x000000060a0a7981 */ /* 0x000ee2000c1e1900 */
[----:B------:R-:W-:-:S03]  /*05b0*/  IMAD.WIDE R6, R15, 0x4, R4 ;  /* 0x000000040f067825 */ /* 0x000fc600078e0204 */
[----:B------:R-:W3:Y:S04]  /*05c0*/  LDG.E R16, desc[UR6][R2.64+0x4] ;  /* 0x0000040602107981 */ /* 0x000ee8000c1e1900 */
[----:B------:R-:W4:Y:S04]  /*05d0*/  LDG.E R21, desc[UR6][R4.64] ;  /* 0x0000000604157981 */ /* 0x000f28000c1e1900 */
[----:B------:R-:W4:Y:S04]  /*05e0*/  LDG.E R20, desc[UR6][R2.64+0x8] ;  /* 0x0000080602147981 */ /* 0x000f28000c1e1900 */
[----:B------:R-:W5:Y:S04]  /*05f0*/  LDG.E R22, desc[UR6][R2.64+0xc] ;  /* 0x00000c0602167981 */ /* 0x000f68000c1e1900 */
[----:B------:R-:W5:Y:S01]  /*0600*/  LDG.E R6, desc[UR6][R6.64] ;  /* 0x0000000606067981 */ /* 0x000f62000c1e1900 */
[----:B------:R-:W-:Y:S01]  /*0610*/  IADD3 R19, PT, PT, R19, 0x4, RZ ;  /* 0x0000000413137810 */ /* 0x000fe20007ffe0ff */
[----:B--2---:R-:W-:-:S04]  /*0620*/  FFMA R13, R13, R8, R26 ;  /* 0x000000080d0d7223 */ /* 0x004fc8000000001a */
[----:B---3--:R-:W-:-:S04]  /*0630*/  FFMA R13, R16, R10, R13 ;  /* 0x0000000a100d7223 */ /* 0x008fc8000000000d */
[----:B----4-:R-:W-:-:S04]  /*0640*/  FFMA R13, R20, R21, R13 ;  /* 0x00000015140d7223 */ /* 0x010fc8000000000d */
[----:B-----5:R-:W-:-:S07]  /*0650*/  FFMA R26, R22, R6, R13 ;  /* 0x00000006161a7223 */ /* 0x020fce000000000d */
.L_x_11:
[----:B------:R-:W-:Y:S05]  /*0660*/  @!P1 BRA `(.L_x_8) ;  /* 0x0000000000689947 */ /* 0x000fea0003800000 */
[----:B------:R-:W0:Y:S01]  /*0670*/  LDC.64 R8, c[0x0][0x388] ;  /* 0x0000e200ff087b82 */ /* 0x000e220000000a00 */
[----:B------:R-:W-:Y:S02]  /*0680*/  ISETP.NE.AND P0, PT, R12, 0x1, PT ;  /* 0x000000010c00780c */ /* 0x000fe40003f05270 */
[----:B------:R-:W-:-:S04]  /*0690*/  LOP3.LUT R17, R17, 0x1, RZ, 0xc0, !PT ;  /* 0x0000000111117812 */ /* 0x000fc800078ec0ff */
[----:B------:R-:W-:Y:S01]  /*06a0*/  ISETP.NE.U32.AND P1, PT, R17, 0x1, PT ;  /* 0x000000011100780c */ /* 0x000fe20003f25070 */
[----:B------:R-:W1:Y:S06]  /*06b0*/  LDC.64 R6, c[0x0][0x380] ;  /* 0x0000e000ff067b82 */ /* 0x000e6c0000000a00 */
[C---:B------:R-:W-:Y:S01]  /*06c0*/  @P0 IMAD R13, R19.reuse, R15, R0 ;  /* 0x0000000f130d0224 */ /* 0x040fe200078e0200 */
[----:B------:R-:W-:Y:S01]  /*06d0*/  @P0 IADD3 R11, PT, PT, R18, R19, RZ ;  /* 0x00000013120b0210 */ /* 0x000fe20007ffe0ff */
[----:B------:R-:W2:Y:S01]  /*06e0*/  LDC.64 R4, c[0x0][0x380] ;  /* 0x0000e000ff047b82 */ /* 0x000ea20000000a00 */
[----:B------:R-:W-:-:S07]  /*06f0*/  @P0 IADD3 R19, PT, PT, R19, 0x2, RZ ;  /* 0x0000000213130810 */ /* 0x000fce0007ffe0ff */
[----:B------:R-:W3:Y:S01]  /*0700*/  LDC.64 R2, c[0x0][0x388] ;  /* 0x0000e200ff027b82 */ /* 0x000ee20000000a00 */
[----:B0-----:R-:W-:Y:S01]  /*0710*/  @P0 IMAD.WIDE R8, R13, 0x4, R8 ;  /* 0x000000040d080825 */ /* 0x001fe200078e0208 */
[----:B------:R-:W-:-:S03]  /*0720*/  @!P1 IADD3 R13, PT, PT, R18, R19, RZ ;  /* 0x00000013120d9210 */ /* 0x000fc60007ffe0ff */
[----:B------:R-:W-:Y:S01]  /*0730*/  @!P1 IMAD R19, R19, R15, R0 ;  /* 0x0000000f13139224 */ /* 0x000fe200078e0200 */
[----:B------:R-:W4:Y:S01]  /*0740*/  @P0 LDG.E R12, desc[UR6][R8.64] ;  /* 0x00000006080c0981 */ /* 0x000f22000c1e1900 */
[----:B-1----:R-:W-:-:S04]  /*0750*/  @P0 IMAD.WIDE R6, R11, 0x4, R6 ;  /* 0x000000040b060825 */ /* 0x002fc800078e0206 */
[----:B------:R-:W-:Y:S01]  /*0760*/  @P0 IMAD.WIDE R10, R15, 0x4, R8 ;  /* 0x000000040f0a0825 */ /* 0x000fe200078e0208 */
[----:B------:R-:W4:Y:S03]  /*0770*/  @P0 LDG.E R17, desc[UR6][R6.64] ;  /* 0x0000000606110981 */ /* 0x000f26000c1e1900 */
[----:B--2---:R-:W-:Y:S01]  /*0780*/  @!P1 IMAD.WIDE R4, R13, 0x4, R4 ;  /* 0x000000040d049825 */ /* 0x004fe200078e0204 */
[----:B------:R-:W2:Y:S04]  /*0790*/  @P0 LDG.E R21, desc[UR6][R6.64+0x4] ;  /* 0x0000040606150981 */ /* 0x000ea8000c1e1900 */
[----:B------:R-:W2:Y:S01]  /*07a0*/  @P0 LDG.E R10, desc[UR6][R10.64] ;  /* 0x000000060a0a0981 */ /* 0x000ea2000c1e1900 */
[----:B---3--:R-:W-:-:S03]  /*07b0*/  @!P1 IMAD.WIDE R2, R19, 0x4, R2 ;  /* 0x0000000413029825 */ /* 0x008fc600078e0202 */
[----:B------:R-:W3:Y:S04]  /*07c0*/  @!P1 LDG.E R5, desc[UR6][R4.64] ;  /* 0x0000000604059981 */ /* 0x000ee8000c1e1900 */
[----:B------:R-:W3:Y:S01]  /*07d0*/  @!P1 LDG.E R2, desc[UR6][R2.64] ;  /* 0x0000000602029981 */ /* 0x000ee2000c1e1900 */
[----:B----4-:R-:W-:-:S04]  /*07e0*/  @P0 FFMA R12, R17, R12, R26 ;  /* 0x0000000c110c0223 */ /* 0x010fc8000000001a */
[----:B--2---:R-:W-:-:S04]  /*07f0*/  @P0 FFMA R26, R21, R10, R12 ;  /* 0x0000000a151a0223 */ /* 0x004fc8000000000c */
[----:B---3--:R-:W-:-:S07]  /*0800*/  @!P1 FFMA R26, R5, R2, R26 ;  /* 0x00000002051a9223 */ /* 0x008fce000000001a */
.L_x_8:
[----:B------:R-:W0:Y:S01]  /*0810*/  LDC.64 R2, c[0x0][0x390] ;  /* 0x0000e400ff027b82 */ /* 0x000e220000000a00 */
[----:B------:R-:W-:-:S04]  /*0820*/  IMAD R15, R14, R15, R0 ;  /* 0x0000000f0e0f7224 */ /* 0x000fc800078e0200 */
[----:B0-----:R-:W-:-:S05]  /*0830*/  IMAD.WIDE R2, R15, 0x4, R2 ;  /* 0x000000040f027825 */ /* 0x001fca00078e0202 */
[----:B------:R-:W-:Y:S01]  /*0840*/  STG.E desc[UR6][R2.64], R26 ;  /* 0x0000001a02007986 */ /* 0x000fe2000c101906 */
[----:B------:R-:W-:Y:S05]  /*0850*/  EXIT ;  /* 0x000000000000794d */ /* 0x000fea0003800000 */
.L_x_12:
        /* <DEDUP_REMOVED lines=10> */
.L_x_14:


//--------------------- .nv.shared._Z20matrixMultiplySharedPfS_S_iiiiii --------------------------
	.section	.nv.shared._Z20matrixMultiplySharedPfS_S_iiiiii,"aw",@nobits
	.sectionflags	@""
	.align	4
.nv.shared._Z20matrixMultiplySharedPfS_S_iiiiii:
	.zero		9216


//--------------------- .nv.shared.reserved.0     --------------------------
	.section	.nv.shared.reserved.0,"aw",@nobits
	.weak		__nv_reservedSMEM_offset_0_alias
	.size		__nv_reservedSMEM_offset_0_alias, 0, 64
	.other		__nv_reservedSMEM_offset_0_alias,@"STO_CUDA_RESERVED_SHARED STV_DEFAULT"
__nv_reservedSMEM_offset_0_alias:
	.zero		0
	.zero		64


//--------------------- .nv.constant0._Z20matrixMultiplySharedPfS_S_iiiiii --------------------------
	.section	.nv.constant0._Z20matrixMultiplySharedPfS_S_iiiiii,"a",@progbits
	.sectionflags	@""
	.align	4
.nv.constant0._Z20matrixMultiplySharedPfS_S_iiiiii:
	.zero		944


//--------------------- .nv.constant0._Z26multiplicateMatrixonDevicePfS_S_iii --------------------------
	.section	.nv.constant0._Z26multiplicateMatrixonDevicePfS_S_iii,"a",@progbits
	.sectionflags	@""
	.align	4
.nv.constant0._Z26multiplicateMatrixonDevicePfS_S_iii:
	.zero		932


//--------------------- SYMBOLS --------------------------

	.type		.nv.reservedSmem.offset0,@object
	.size		.nv.reservedSmem.offset0,0x4
	.type		.nv.reservedSmem.cap,@object
	.size		.nv.reservedSmem.cap,0x4
